//
// Generated by NVIDIA NVVM Compiler
//
// Compiler Build ID: CL-36424714
// Cuda compilation tools, release 13.0, V13.0.88
// Based on NVVM 20.0.0
//

.version 9.0
.target sm_100
.address_size 64

	// .globl	batch8_vertical_pair_multiply_wmma
// _ZZ34batch8_vertical_pair_multiply_wmmaE8shared_a has been demoted
// _ZZ34batch8_vertical_pair_multiply_wmmaE8shared_b has been demoted
// _ZZ34batch8_vertical_pair_multiply_wmmaE8shared_c has been demoted
// _ZZ34batch8_vertical_pair_multiply_wmmaE13block_results has been demoted

.visible .entry batch8_vertical_pair_multiply_wmma(
	.param .u64 .ptr .align 1 batch8_vertical_pair_multiply_wmma_param_0,
	.param .u64 .ptr .align 1 batch8_vertical_pair_multiply_wmma_param_1,
	.param .u64 .ptr .align 1 batch8_vertical_pair_multiply_wmma_param_2,
	.param .u64 .ptr .align 1 batch8_vertical_pair_multiply_wmma_param_3,
	.param .u32 batch8_vertical_pair_multiply_wmma_param_4,
	.param .u32 batch8_vertical_pair_multiply_wmma_param_5,
	.param .u32 batch8_vertical_pair_multiply_wmma_param_6,
	.param .u32 batch8_vertical_pair_multiply_wmma_param_7,
	.param .u32 batch8_vertical_pair_multiply_wmma_param_8
)
{
	.reg .pred 	%p<60>;
	.reg .b16 	%rs<51>;
	.reg .b32 	%r<147>;
	.reg .b32 	%f<75>;
	.reg .b64 	%rd<78>;
	// demoted variable
	.shared .align 2 .b8 _ZZ34batch8_vertical_pair_multiply_wmmaE8shared_a[1024];
	// demoted variable
	.shared .align 2 .b8 _ZZ34batch8_vertical_pair_multiply_wmmaE8shared_b[512];
	// demoted variable
	.shared .align 4 .b8 _ZZ34batch8_vertical_pair_multiply_wmmaE8shared_c[2048];
	// demoted variable
	.shared .align 4 .b8 _ZZ34batch8_vertical_pair_multiply_wmmaE13block_results[1024];
	ld.param.u64 	%rd8, [batch8_vertical_pair_multiply_wmma_param_0];
	ld.param.u64 	%rd9, [batch8_vertical_pair_multiply_wmma_param_1];
	ld.param.u64 	%rd10, [batch8_vertical_pair_multiply_wmma_param_2];
	ld.param.u64 	%rd11, [batch8_vertical_pair_multiply_wmma_param_3];
	ld.param.u32 	%r47, [batch8_vertical_pair_multiply_wmma_param_4];
	ld.param.u32 	%r48, [batch8_vertical_pair_multiply_wmma_param_5];
	ld.param.u32 	%r52, [batch8_vertical_pair_multiply_wmma_param_6];
	ld.param.u32 	%r50, [batch8_vertical_pair_multiply_wmma_param_7];
	ld.param.u32 	%r51, [batch8_vertical_pair_multiply_wmma_param_8];
	cvta.to.global.u64 	%rd1, %rd10;
	cvta.to.global.u64 	%rd2, %rd11;
	mov.u32 	%r1, %ctaid.x;
	mov.u32 	%r53, %ctaid.y;
	mov.u32 	%r3, %tid.x;
	and.b32  	%r4, %r3, 31;
	setp.ge.s32 	%p1, %r1, %r48;
	shl.b32 	%r5, %r53, 1;
	setp.ge.s32 	%p2, %r5, %r52;
	or.pred  	%p3, %p1, %p2;
	@%p3 bra 	$L__BB0_43;
	shl.b32 	%r54, %r4, 5;
	mov.u32 	%r55, _ZZ34batch8_vertical_pair_multiply_wmmaE13block_results;
	add.s32 	%r6, %r55, %r54;
	mov.b32 	%r56, 0;
	st.shared.u32 	[%r6], %r56;
	st.shared.u32 	[%r6+4], %r56;
	st.shared.u32 	[%r6+8], %r56;
	st.shared.u32 	[%r6+12], %r56;
	st.shared.u32 	[%r6+16], %r56;
	st.shared.u32 	[%r6+20], %r56;
	st.shared.u32 	[%r6+24], %r56;
	st.shared.u32 	[%r6+28], %r56;
	bar.warp.sync 	-1;
	setp.lt.s32 	%p4, %r50, 1;
	@%p4 bra 	$L__BB0_27;
	and.b32  	%r7, %r3, 15;
	mad.lo.s32 	%r57, %r48, %r7, %r1;
	mul.lo.s32 	%r8, %r57, %r51;
	shl.b32 	%r58, %r3, 4;
	and.b32  	%r59, %r58, 240;
	shr.u32 	%r9, %r4, 4;
	shl.b32 	%r60, %r4, 1;
	mov.u32 	%r61, _ZZ34batch8_vertical_pair_multiply_wmmaE8shared_b;
	add.s32 	%r10, %r61, %r60;
	or.b32  	%r62, %r4, 32;
	shr.u32 	%r11, %r62, 4;
	or.b32  	%r63, %r4, 64;
	shr.u32 	%r12, %r63, 4;
	or.b32  	%r64, %r4, 96;
	shr.u32 	%r13, %r64, 4;
	or.b32  	%r65, %r4, 128;
	shr.u32 	%r14, %r65, 4;
	or.b32  	%r66, %r4, 160;
	shr.u32 	%r15, %r66, 4;
	or.b32  	%r67, %r4, 192;
	shr.u32 	%r16, %r67, 4;
	or.b32  	%r68, %r4, 224;
	shr.u32 	%r17, %r68, 4;
	mov.u32 	%r69, _ZZ34batch8_vertical_pair_multiply_wmmaE8shared_a;
	add.s32 	%r18, %r69, %r60;
	or.b32  	%r19, %r59, %r13;
	and.b32  	%r70, %r62, 48;
	or.b32  	%r21, %r70, %r7;
	and.b32  	%r71, %r63, 80;
	or.b32  	%r22, %r71, %r7;
	and.b32  	%r72, %r64, 112;
	or.b32  	%r23, %r72, %r7;
	and.b32  	%r73, %r65, 144;
	or.b32  	%r24, %r73, %r7;
	and.b32  	%r74, %r66, 176;
	or.b32  	%r25, %r74, %r7;
	and.b32  	%r75, %r67, 208;
	or.b32  	%r26, %r75, %r7;
	and.b32  	%r76, %r68, 240;
	or.b32  	%r27, %r76, %r7;
	shl.b32 	%r77, %r4, 6;
	mov.u32 	%r78, _ZZ34batch8_vertical_pair_multiply_wmmaE8shared_c;
	add.s32 	%r28, %r78, %r77;
	neg.s32 	%r146, %r50;
	mul.lo.s32 	%r79, %r1, %r50;
	shl.b32 	%r145, %r79, 8;
	cvta.to.global.u64 	%rd77, %rd9;
	cvta.to.global.u64 	%rd4, %rd8;
	mul.wide.u32 	%rd45, %r4, 4;
	mul.wide.u32 	%rd47, %r21, 4;
$L__BB0_3:
	ld.global.u32 	%r80, [%rd77];
	add.s32 	%r35, %r80, %r5;
	setp.ge.s32 	%p5, %r35, %r52;
	@%p5 bra 	$L__BB0_26;
	setp.gt.u32 	%p6, %r7, 7;
	shl.b32 	%r36, %r35, 4;
	mov.f32 	%f1, 0f00000000;
	// begin inline asm
	{  cvt.rn.f16.f32 %rs18, %f1;}

	// end inline asm
	or.b32  	%r81, %r9, %r36;
	setp.ge.s32 	%p7, %r81, %r51;
	or.pred  	%p8, %p6, %p7;
	mov.u16 	%rs43, %rs18;
	@%p8 bra 	$L__BB0_6;
	add.s32 	%r82, %r81, %r8;
	mul.wide.s32 	%rd12, %r82, 4;
	add.s64 	%rd13, %rd1, %rd12;
	ld.global.f32 	%f2, [%rd13];
	// begin inline asm
	{  cvt.rn.f16.f32 %rs43, %f2;}

	// end inline asm
$L__BB0_6:
	setp.gt.u32 	%p9, %r7, 7;
	st.shared.u16 	[%r10], %rs43;
	add.s32 	%r38, %r11, %r36;
	setp.ge.s32 	%p10, %r38, %r51;
	or.pred  	%p11, %p9, %p10;
	mov.u16 	%rs44, %rs18;
	@%p11 bra 	$L__BB0_8;
	add.s32 	%r84, %r38, %r8;
	mul.wide.s32 	%rd14, %r84, 4;
	add.s64 	%rd15, %rd1, %rd14;
	ld.global.f32 	%f3, [%rd15];
	// begin inline asm
	{  cvt.rn.f16.f32 %rs44, %f3;}

	// end inline asm
$L__BB0_8:
	setp.gt.u32 	%p12, %r7, 7;
	st.shared.u16 	[%r10+64], %rs44;
	add.s32 	%r39, %r12, %r36;
	setp.ge.s32 	%p13, %r39, %r51;
	or.pred  	%p14, %p12, %p13;
	mov.u16 	%rs45, %rs18;
	@%p14 bra 	$L__BB0_10;
	add.s32 	%r86, %r39, %r8;
	mul.wide.s32 	%rd16, %r86, 4;
	add.s64 	%rd17, %rd1, %rd16;
	ld.global.f32 	%f4, [%rd17];
	// begin inline asm
	{  cvt.rn.f16.f32 %rs45, %f4;}

	// end inline asm
$L__BB0_10:
	setp.gt.u32 	%p15, %r7, 7;
	st.shared.u16 	[%r10+128], %rs45;
	add.s32 	%r40, %r13, %r36;
	setp.ge.s32 	%p16, %r40, %r51;
	or.pred  	%p17, %p15, %p16;
	mov.u16 	%rs46, %rs18;
	@%p17 bra 	$L__BB0_12;
	add.s32 	%r88, %r40, %r8;
	mul.wide.s32 	%rd18, %r88, 4;
	add.s64 	%rd19, %rd1, %rd18;
	ld.global.f32 	%f5, [%rd19];
	// begin inline asm
	{  cvt.rn.f16.f32 %rs46, %f5;}

	// end inline asm
$L__BB0_12:
	setp.gt.u32 	%p18, %r7, 7;
	st.shared.u16 	[%r10+192], %rs46;
	add.s32 	%r41, %r14, %r36;
	setp.ge.s32 	%p19, %r41, %r51;
	or.pred  	%p20, %p18, %p19;
	mov.u16 	%rs47, %rs18;
	@%p20 bra 	$L__BB0_14;
	add.s32 	%r90, %r41, %r8;
	mul.wide.s32 	%rd20, %r90, 4;
	add.s64 	%rd21, %rd1, %rd20;
	ld.global.f32 	%f6, [%rd21];
	// begin inline asm
	{  cvt.rn.f16.f32 %rs47, %f6;}

	// end inline asm
$L__BB0_14:
	setp.gt.u32 	%p21, %r7, 7;
	st.shared.u16 	[%r10+256], %rs47;
	add.s32 	%r42, %r15, %r36;
	setp.ge.s32 	%p22, %r42, %r51;
	or.pred  	%p23, %p21, %p22;
	mov.u16 	%rs48, %rs18;
	@%p23 bra 	$L__BB0_16;
	add.s32 	%r92, %r42, %r8;
	mul.wide.s32 	%rd22, %r92, 4;
	add.s64 	%rd23, %rd1, %rd22;
	ld.global.f32 	%f7, [%rd23];
	// begin inline asm
	{  cvt.rn.f16.f32 %rs48, %f7;}

	// end inline asm
$L__BB0_16:
	setp.gt.u32 	%p24, %r7, 7;
	st.shared.u16 	[%r10+320], %rs48;
	add.s32 	%r43, %r16, %r36;
	setp.ge.s32 	%p25, %r43, %r51;
	or.pred  	%p26, %p24, %p25;
	mov.u16 	%rs49, %rs18;
	@%p26 bra 	$L__BB0_18;
	add.s32 	%r94, %r43, %r8;
	mul.wide.s32 	%rd24, %r94, 4;
	add.s64 	%rd25, %rd1, %rd24;
	ld.global.f32 	%f8, [%rd25];
	// begin inline asm
	{  cvt.rn.f16.f32 %rs49, %f8;}

	// end inline asm
$L__BB0_18:
	setp.gt.u32 	%p27, %r7, 7;
	st.shared.u16 	[%r10+384], %rs49;
	add.s32 	%r44, %r17, %r36;
	setp.ge.s32 	%p28, %r44, %r51;
	or.pred  	%p29, %p27, %p28;
	mov.u16 	%rs50, %rs18;
	@%p29 bra 	$L__BB0_20;
	add.s32 	%r96, %r44, %r8;
	mul.wide.s32 	%rd26, %r96, 4;
	add.s64 	%rd27, %rd1, %rd26;
	ld.global.f32 	%f9, [%rd27];
	// begin inline asm
	{  cvt.rn.f16.f32 %rs50, %f9;}

	// end inline asm
$L__BB0_20:
	st.shared.u16 	[%r10+448], %rs50;
	bar.warp.sync 	-1;
	setp.lt.s32 	%p30, %r80, 0;
	and.b32  	%r97, %r80, 2147483647;
	setp.ne.s32 	%p31, %r97, 0;
	and.pred  	%p32, %p30, %p31;
	@%p32 bra 	$L__BB0_26;
	setp.eq.s64 	%p33, %rd8, 0;
	@%p33 bra 	$L__BB0_26;
	mul.wide.u32 	%rd28, %r145, 4;
	add.s64 	%rd6, %rd4, %rd28;
	setp.lt.s32 	%p34, %r80, 0;
	@%p34 bra 	$L__BB0_24;
	add.s64 	%rd46, %rd6, %rd45;
	ld.global.f32 	%f18, [%rd46];
	// begin inline asm
	{  cvt.rn.f16.f32 %rs35, %f18;}

	// end inline asm
	st.shared.u16 	[%r18], %rs35;
	add.s64 	%rd48, %rd6, %rd47;
	ld.global.f32 	%f19, [%rd48];
	// begin inline asm
	{  cvt.rn.f16.f32 %rs36, %f19;}

	// end inline asm
	st.shared.u16 	[%r18+64], %rs36;
	mul.wide.u32 	%rd49, %r22, 4;
	add.s64 	%rd50, %rd6, %rd49;
	ld.global.f32 	%f20, [%rd50];
	// begin inline asm
	{  cvt.rn.f16.f32 %rs37, %f20;}

	// end inline asm
	st.shared.u16 	[%r18+128], %rs37;
	mul.wide.u32 	%rd51, %r23, 4;
	add.s64 	%rd52, %rd6, %rd51;
	ld.global.f32 	%f21, [%rd52];
	// begin inline asm
	{  cvt.rn.f16.f32 %rs38, %f21;}

	// end inline asm
	st.shared.u16 	[%r18+192], %rs38;
	mul.wide.u32 	%rd53, %r24, 4;
	add.s64 	%rd54, %rd6, %rd53;
	ld.global.f32 	%f22, [%rd54];
	// begin inline asm
	{  cvt.rn.f16.f32 %rs39, %f22;}

	// end inline asm
	st.shared.u16 	[%r18+256], %rs39;
	mul.wide.u32 	%rd55, %r25, 4;
	add.s64 	%rd56, %rd6, %rd55;
	ld.global.f32 	%f23, [%rd56];
	// begin inline asm
	{  cvt.rn.f16.f32 %rs40, %f23;}

	// end inline asm
	st.shared.u16 	[%r18+320], %rs40;
	mul.wide.u32 	%rd57, %r26, 4;
	add.s64 	%rd58, %rd6, %rd57;
	ld.global.f32 	%f24, [%rd58];
	// begin inline asm
	{  cvt.rn.f16.f32 %rs41, %f24;}

	// end inline asm
	st.shared.u16 	[%r18+384], %rs41;
	mul.wide.u32 	%rd59, %r27, 4;
	add.s64 	%rd60, %rd6, %rd59;
	ld.global.f32 	%f25, [%rd60];
	// begin inline asm
	{  cvt.rn.f16.f32 %rs42, %f25;}

	// end inline asm
	st.shared.u16 	[%r18+448], %rs42;
	st.shared.u16 	[%r18+512], %rs18;
	st.shared.u16 	[%r18+576], %rs18;
	st.shared.u16 	[%r18+640], %rs18;
	st.shared.u16 	[%r18+704], %rs18;
	st.shared.u16 	[%r18+768], %rs18;
	st.shared.u16 	[%r18+832], %rs18;
	st.shared.u16 	[%r18+896], %rs18;
	st.shared.u16 	[%r18+960], %rs18;
	bra.uni 	$L__BB0_25;
$L__BB0_24:
	shl.b32 	%r98, %r7, 4;
	or.b32  	%r99, %r98, %r17;
	or.b32  	%r100, %r98, %r16;
	or.b32  	%r101, %r98, %r15;
	or.b32  	%r102, %r98, %r14;
	or.b32  	%r103, %r98, %r12;
	or.b32  	%r104, %r98, %r11;
	or.b32  	%r105, %r98, %r9;
	mul.wide.u32 	%rd29, %r105, 4;
	add.s64 	%rd30, %rd6, %rd29;
	ld.global.f32 	%f10, [%rd30];
	// begin inline asm
	{  cvt.rn.f16.f32 %rs27, %f10;}

	// end inline asm
	st.shared.u16 	[%r18], %rs27;
	mul.wide.u32 	%rd31, %r104, 4;
	add.s64 	%rd32, %rd6, %rd31;
	ld.global.f32 	%f11, [%rd32];
	// begin inline asm
	{  cvt.rn.f16.f32 %rs28, %f11;}

	// end inline asm
	st.shared.u16 	[%r18+64], %rs28;
	mul.wide.u32 	%rd33, %r103, 4;
	add.s64 	%rd34, %rd6, %rd33;
	ld.global.f32 	%f12, [%rd34];
	// begin inline asm
	{  cvt.rn.f16.f32 %rs29, %f12;}

	// end inline asm
	st.shared.u16 	[%r18+128], %rs29;
	mul.wide.u32 	%rd35, %r19, 4;
	add.s64 	%rd36, %rd6, %rd35;
	ld.global.f32 	%f13, [%rd36];
	// begin inline asm
	{  cvt.rn.f16.f32 %rs30, %f13;}

	// end inline asm
	st.shared.u16 	[%r18+192], %rs30;
	mul.wide.u32 	%rd37, %r102, 4;
	add.s64 	%rd38, %rd6, %rd37;
	ld.global.f32 	%f14, [%rd38];
	// begin inline asm
	{  cvt.rn.f16.f32 %rs31, %f14;}

	// end inline asm
	st.shared.u16 	[%r18+256], %rs31;
	mul.wide.u32 	%rd39, %r101, 4;
	add.s64 	%rd40, %rd6, %rd39;
	ld.global.f32 	%f15, [%rd40];
	// begin inline asm
	{  cvt.rn.f16.f32 %rs32, %f15;}

	// end inline asm
	st.shared.u16 	[%r18+320], %rs32;
	mul.wide.u32 	%rd41, %r100, 4;
	add.s64 	%rd42, %rd6, %rd41;
	ld.global.f32 	%f16, [%rd42];
	// begin inline asm
	{  cvt.rn.f16.f32 %rs33, %f16;}

	// end inline asm
	st.shared.u16 	[%r18+384], %rs33;
	mul.wide.u32 	%rd43, %r99, 4;
	add.s64 	%rd44, %rd6, %rd43;
	ld.global.f32 	%f17, [%rd44];
	// begin inline asm
	{  cvt.rn.f16.f32 %rs34, %f17;}

	// end inline asm
	st.shared.u16 	[%r18+448], %rs34;
	st.shared.u16 	[%r18+512], %rs18;
	st.shared.u16 	[%r18+576], %rs18;
	st.shared.u16 	[%r18+640], %rs18;
	st.shared.u16 	[%r18+704], %rs18;
	st.shared.u16 	[%r18+768], %rs18;
	st.shared.u16 	[%r18+832], %rs18;
	st.shared.u16 	[%r18+896], %rs18;
	st.shared.u16 	[%r18+960], %rs18;
$L__BB0_25:
	bar.warp.sync 	-1;
	mov.u32 	%r106, _ZZ34batch8_vertical_pair_multiply_wmmaE8shared_a;
	mov.b32 	%r107, 16;
	wmma.load.a.sync.aligned.row.m32n8k16.shared.f16 	{%r108, %r109, %r110, %r111, %r112, %r113, %r114, %r115}, [%r106], %r107;
	mov.u32 	%r116, _ZZ34batch8_vertical_pair_multiply_wmmaE8shared_b;
	wmma.load.b.sync.aligned.col.m32n8k16.shared.f16 	{%r117, %r118, %r119, %r120, %r121, %r122, %r123, %r124}, [%r116], %r107;
	mov.f32 	%f26, 0f00000000;
	wmma.mma.sync.aligned.row.col.m32n8k16.f32.f32 {%f27, %f28, %f29, %f30, %f31, %f32, %f33, %f34}, {%r108, %r109, %r110, %r111, %r112, %r113, %r114, %r115}, {%r117, %r118, %r119, %r120, %r121, %r122, %r123, %r124}, {%f26, %f26, %f26, %f26, %f26, %f26, %f26, %f26};
	mov.u32 	%r125, _ZZ34batch8_vertical_pair_multiply_wmmaE8shared_c;
	wmma.store.d.sync.aligned.row.m32n8k16.shared.f32 	[%r125], {%f27, %f28, %f29, %f30, %f31, %f32, %f33, %f34}, %r107;
	bar.warp.sync 	-1;
	ld.shared.f32 	%f35, [%r28];
	ld.shared.f32 	%f36, [%r6];
	add.f32 	%f37, %f35, %f36;
	st.shared.f32 	[%r6], %f37;
	ld.shared.f32 	%f38, [%r28+4];
	ld.shared.f32 	%f39, [%r6+4];
	add.f32 	%f40, %f38, %f39;
	st.shared.f32 	[%r6+4], %f40;
	ld.shared.f32 	%f41, [%r28+8];
	ld.shared.f32 	%f42, [%r6+8];
	add.f32 	%f43, %f41, %f42;
	st.shared.f32 	[%r6+8], %f43;
	ld.shared.f32 	%f44, [%r28+12];
	ld.shared.f32 	%f45, [%r6+12];
	add.f32 	%f46, %f44, %f45;
	st.shared.f32 	[%r6+12], %f46;
	ld.shared.f32 	%f47, [%r28+16];
	ld.shared.f32 	%f48, [%r6+16];
	add.f32 	%f49, %f47, %f48;
	st.shared.f32 	[%r6+16], %f49;
	ld.shared.f32 	%f50, [%r28+20];
	ld.shared.f32 	%f51, [%r6+20];
	add.f32 	%f52, %f50, %f51;
	st.shared.f32 	[%r6+20], %f52;
	ld.shared.f32 	%f53, [%r28+24];
	ld.shared.f32 	%f54, [%r6+24];
	add.f32 	%f55, %f53, %f54;
	st.shared.f32 	[%r6+24], %f55;
	ld.shared.f32 	%f56, [%r28+28];
	ld.shared.f32 	%f57, [%r6+28];
	add.f32 	%f58, %f56, %f57;
	st.shared.f32 	[%r6+28], %f58;
	bar.warp.sync 	-1;
$L__BB0_26:
	add.s32 	%r146, %r146, 1;
	setp.eq.s32 	%p35, %r146, 0;
	add.s64 	%rd77, %rd77, 4;
	add.s32 	%r145, %r145, 256;
	@%p35 bra 	$L__BB0_27;
	bra.uni 	$L__BB0_3;
$L__BB0_27:
	shl.b32 	%r126, %r53, 5;
	or.b32  	%r127, %r126, %r4;
	setp.ge.s32 	%p36, %r127, %r51;
	setp.lt.s32 	%p37, %r47, 1;
	or.pred  	%p38, %p37, %p36;
	@%p38 bra 	$L__BB0_29;
	mad.lo.s32 	%r128, %r1, %r51, %r127;
	mul.wide.u32 	%rd61, %r128, 4;
	add.s64 	%rd62, %rd2, %rd61;
	ld.shared.f32 	%f59, [%r6];
	atom.global.add.f32 	%f60, [%rd62], %f59;
$L__BB0_29:
	setp.ge.s32 	%p39, %r127, %r51;
	setp.lt.s32 	%p40, %r47, 2;
	or.pred  	%p41, %p40, %p39;
	@%p41 bra 	$L__BB0_31;
	add.s32 	%r129, %r48, %r1;
	mad.lo.s32 	%r130, %r129, %r51, %r127;
	mul.wide.u32 	%rd63, %r130, 4;
	add.s64 	%rd64, %rd2, %rd63;
	ld.shared.f32 	%f61, [%r6+4];
	atom.global.add.f32 	%f62, [%rd64], %f61;
$L__BB0_31:
	setp.ge.s32 	%p42, %r127, %r51;
	setp.lt.s32 	%p43, %r47, 3;
	or.pred  	%p44, %p43, %p42;
	@%p44 bra 	$L__BB0_33;
	shl.b32 	%r131, %r48, 1;
	add.s32 	%r132, %r131, %r1;
	mad.lo.s32 	%r133, %r132, %r51, %r127;
	mul.wide.u32 	%rd65, %r133, 4;
	add.s64 	%rd66, %rd2, %rd65;
	ld.shared.f32 	%f63, [%r6+8];
	atom.global.add.f32 	%f64, [%rd66], %f63;
$L__BB0_33:
	setp.ge.s32 	%p45, %r127, %r51;
	setp.lt.s32 	%p46, %r47, 4;
	or.pred  	%p47, %p46, %p45;
	@%p47 bra 	$L__BB0_35;
	mad.lo.s32 	%r134, %r48, 3, %r1;
	mad.lo.s32 	%r135, %r134, %r51, %r127;
	mul.wide.u32 	%rd67, %r135, 4;
	add.s64 	%rd68, %rd2, %rd67;
	ld.shared.f32 	%f65, [%r6+12];
	atom.global.add.f32 	%f66, [%rd68], %f65;
$L__BB0_35:
	setp.ge.s32 	%p48, %r127, %r51;
	setp.lt.s32 	%p49, %r47, 5;
	or.pred  	%p50, %p49, %p48;
	@%p50 bra 	$L__BB0_37;
	shl.b32 	%r136, %r48, 2;
	add.s32 	%r137, %r136, %r1;
	mad.lo.s32 	%r138, %r137, %r51, %r127;
	mul.wide.u32 	%rd69, %r138, 4;
	add.s64 	%rd70, %rd2, %rd69;
	ld.shared.f32 	%f67, [%r6+16];
	atom.global.add.f32 	%f68, [%rd70], %f67;
$L__BB0_37:
	setp.ge.s32 	%p51, %r127, %r51;
	setp.lt.s32 	%p52, %r47, 6;
	or.pred  	%p53, %p52, %p51;
	@%p53 bra 	$L__BB0_39;
	mad.lo.s32 	%r139, %r48, 5, %r1;
	mad.lo.s32 	%r140, %r139, %r51, %r127;
	mul.wide.u32 	%rd71, %r140, 4;
	add.s64 	%rd72, %rd2, %rd71;
	ld.shared.f32 	%f69, [%r6+20];
	atom.global.add.f32 	%f70, [%rd72], %f69;
$L__BB0_39:
	setp.ge.s32 	%p54, %r127, %r51;
	setp.lt.s32 	%p55, %r47, 7;
	or.pred  	%p56, %p55, %p54;
	@%p56 bra 	$L__BB0_41;
	mad.lo.s32 	%r141, %r48, 6, %r1;
	mad.lo.s32 	%r142, %r141, %r51, %r127;
	mul.wide.u32 	%rd73, %r142, 4;
	add.s64 	%rd74, %rd2, %rd73;
	ld.shared.f32 	%f71, [%r6+24];
	atom.global.add.f32 	%f72, [%rd74], %f71;
$L__BB0_41:
	setp.ge.s32 	%p57, %r127, %r51;
	setp.lt.s32 	%p58, %r47, 8;
	or.pred  	%p59, %p58, %p57;
	@%p59 bra 	$L__BB0_43;
	mad.lo.s32 	%r143, %r48, 7, %r1;
	mad.lo.s32 	%r144, %r143, %r51, %r127;
	mul.wide.u32 	%rd75, %r144, 4;
	add.s64 	%rd76, %rd2, %rd75;
	ld.shared.f32 	%f73, [%r6+28];
	atom.global.add.f32 	%f74, [%rd76], %f73;
$L__BB0_43:
	ret;

}
	// .globl	batch8_vertical_pair_multiply_wmma_optimized
.visible .entry batch8_vertical_pair_multiply_wmma_optimized(
	.param .u64 .ptr .align 1 batch8_vertical_pair_multiply_wmma_optimized_param_0,
	.param .u64 .ptr .align 1 batch8_vertical_pair_multiply_wmma_optimized_param_1,
	.param .u64 .ptr .align 1 batch8_vertical_pair_multiply_wmma_optimized_param_2,
	.param .u64 .ptr .align 1 batch8_vertical_pair_multiply_wmma_optimized_param_3,
	.param .u32 batch8_vertical_pair_multiply_wmma_optimized_param_4,
	.param .u32 batch8_vertical_pair_multiply_wmma_optimized_param_5,
	.param .u32 batch8_vertical_pair_multiply_wmma_optimized_param_6,
	.param .u32 batch8_vertical_pair_multiply_wmma_optimized_param_7,
	.param .u32 batch8_vertical_pair_multiply_wmma_optimized_param_8
)
{


	ret;

}


// ===== COMPILED SASS (sm_100) =====

	.target	sm_100

	.elftype	@"ET_EXEC"


//--------------------- .note.nv.tkinfo           --------------------------
	.section	.note.nv.tkinfo,"",@"SHT_NOTE"
	.sectionflags	@"SHF_NOTE_NV_TKINFO"
	.tkinfo
        /*0018*/ 	.word	0x00000002
        /*0030*/ 	.string	""
        /*0030*/ 	.string	"ptxas"
        /*0030*/ 	.string	"Cuda compilation tools, release 13.0, V13.0.88"
        /*0030*/ 	.string	"Build cuda_13.0.r13.0/compiler.36424714_0"
        /*0030*/ 	.string	"-arch sm_100 -m 64 "



//--------------------- .note.nv.cuinfo           --------------------------
	.section	.note.nv.cuinfo,"",@"SHT_NOTE"
	.sectionflags	@"SHF_NOTE_NV_CUINFO"
        /*0018*/ 	.short	0x0002
        /*001a*/ 	.short	0x0064
        /*001c*/ 	.short	0x0082
	.zero		2


//--------------------- .nv.info                  --------------------------
	.section	.nv.info,"",@"SHT_CUDA_INFO"
	.align	4


	//----- nvinfo : EIATTR_REGCOUNT
	.align		4
        /*0000*/ 	.byte	0x04, 0x2f
        /*0002*/ 	.short	(.L_1 - .L_0)
	.align		4
.L_0:
        /*0004*/ 	.word	index@(batch8_vertical_pair_multiply_wmma)
        /*0008*/ 	.word	0x00000020


	//----- nvinfo : EIATTR_FRAME_SIZE
	.align		4
.L_1:
        /*000c*/ 	.byte	0x04, 0x11
        /*000e*/ 	.short	(.L_3 - .L_2)
	.align		4
.L_2:
        /*0010*/ 	.word	index@(batch8_vertical_pair_multiply_wmma)
        /*0014*/ 	.word	0x00000000


	//----- nvinfo : EIATTR_REGCOUNT
	.align		4
.L_3:
        /*0018*/ 	.byte	0x04, 0x2f
        /*001a*/ 	.short	(.L_5 - .L_4)
	.align		4
.L_4:
        /*001c*/ 	.word	index@(batch8_vertical_pair_multiply_wmma_optimized)
        /*0020*/ 	.word	0x00000004


	//----- nvinfo : EIATTR_FRAME_SIZE
	.align		4
.L_5:
        /*0024*/ 	.byte	0x04, 0x11
        /*0026*/ 	.short	(.L_7 - .L_6)
	.align		4
.L_6:
        /*0028*/ 	.word	index@(batch8_vertical_pair_multiply_wmma_optimized)
        /*002c*/ 	.word	0x00000000


	//----- nvinfo : EIATTR_MIN_STACK_SIZE
	.align		4
.L_7:
        /*0030*/ 	.byte	0x04, 0x12
        /*0032*/ 	.short	(.L_9 - .L_8)
	.align		4
.L_8:
        /*0034*/ 	.word	index@(batch8_vertical_pair_multiply_wmma_optimized)
        /*0038*/ 	.word	0x00000000


	//----- nvinfo : EIATTR_MIN_STACK_SIZE
	.align		4
.L_9:
        /*003c*/ 	.byte	0x04, 0x12
        /*003e*/ 	.short	(.L_11 - .L_10)
	.align		4
.L_10:
        /*0040*/ 	.word	index@(batch8_vertical_pair_multiply_wmma)
        /*0044*/ 	.word	0x00000000
.L_11:


//--------------------- .nv.compat                --------------------------
	.section	.nv.compat,"",@"SHT_CUDA_COMPAT_INFO"
	.align	4
        /*0000*/ 	.byte	0x02, 0x09, 0x00, 0x00, 0x02, 0x02, 0x01, 0x00, 0x02, 0x05, 0x05, 0x00, 0x03, 0x07, 0x01, 0x01
        /*0010*/ 	.byte	0x02, 0x03, 0x00, 0x00, 0x02, 0x06, 0x01, 0x00, 0x04, 0x0b, 0x08, 0x00, 0x09, 0x00, 0x00, 0x00
        /*0020*/ 	.byte	0x00, 0x00, 0x00, 0x00


//--------------------- .nv.info.batch8_vertical_pair_multiply_wmma_optimized --------------------------
	.section	.nv.info.batch8_vertical_pair_multiply_wmma_optimized,"",@"SHT_CUDA_INFO"
	.sectionflags	@""
	.align	4


	//----- nvinfo : EIATTR_CUDA_API_VERSION
	.align		4
        /*0000*/ 	.byte	0x04, 0x37
        /*0002*/ 	.short	(.L_13 - .L_12)
.L_12:
        /*0004*/ 	.word	0x00000082


	//----- nvinfo : EIATTR_KPARAM_INFO
	.align		4
.L_13:
        /*0008*/ 	.byte	0x04, 0x17
        /*000a*/ 	.short	(.L_15 - .L_14)
.L_14:
        /*000c*/ 	.word	0x00000000
        /*0010*/ 	.short	0x0008
        /*0012*/ 	.short	0x0030
        /*0014*/ 	.byte	0x00, 0xf0, 0x11, 0x00


	//----- nvinfo : EIATTR_KPARAM_INFO
	.align		4
.L_15:
        /*0018*/ 	.byte	0x04, 0x17
        /*001a*/ 	.short	(.L_17 - .L_16)
.L_16:
        /*001c*/ 	.word	0x00000000
        /*0020*/ 	.short	0x0007
        /*0022*/ 	.short	0x002c
        /*0024*/ 	.byte	0x00, 0xf0, 0x11, 0x00


	//----- nvinfo : EIATTR_KPARAM_INFO
	.align		4
.L_17:
        /*0028*/ 	.byte	0x04, 0x17
        /*002a*/ 	.short	(.L_19 - .L_18)
.L_18:
        /*002c*/ 	.word	0x00000000
        /*0030*/ 	.short	0x0006
        /*0032*/ 	.short	0x0028
        /*0034*/ 	.byte	0x00, 0xf0, 0x11, 0x00


	//----- nvinfo : EIATTR_KPARAM_INFO
	.align		4
.L_19:
        /*0038*/ 	.byte	0x04, 0x17
        /*003a*/ 	.short	(.L_21 - .L_20)
.L_20:
        /*003c*/ 	.word	0x00000000
        /*0040*/ 	.short	0x0005
        /*0042*/ 	.short	0x0024
        /*0044*/ 	.byte	0x00, 0xf0, 0x11, 0x00


	//----- nvinfo : EIATTR_KPARAM_INFO
	.align		4
.L_21:
        /*0048*/ 	.byte	0x04, 0x17
        /*004a*/ 	.short	(.L_23 - .L_22)
.L_22:
        /*004c*/ 	.word	0x00000000
        /*0050*/ 	.short	0x0004
        /*0052*/ 	.short	0x0020
        /*0054*/ 	.byte	0x00, 0xf0, 0x11, 0x00


	//----- nvinfo : EIATTR_KPARAM_INFO
	.align		4
.L_23:
        /*0058*/ 	.byte	0x04, 0x17
        /*005a*/ 	.short	(.L_25 - .L_24)
.L_24:
        /*005c*/ 	.word	0x00000000
        /*0060*/ 	.short	0x0003
        /*0062*/ 	.short	0x0018
        /*0064*/ 	.byte	0x00, 0xf5, 0x21, 0x00


	//----- nvinfo : EIATTR_KPARAM_INFO
	.align		4
.L_25:
        /*0068*/ 	.byte	0x04, 0x17
        /*006a*/ 	.short	(.L_27 - .L_26)
.L_26:
        /*006c*/ 	.word	0x00000000
        /*0070*/ 	.short	0x0002
        /*0072*/ 	.short	0x0010
        /*0074*/ 	.byte	0x00, 0xf5, 0x21, 0x00


	//----- nvinfo : EIATTR_KPARAM_INFO
	.align		4
.L_27:
        /*0078*/ 	.byte	0x04, 0x17
        /*007a*/ 	.short	(.L_29 - .L_28)
.L_28:
        /*007c*/ 	.word	0x00000000
        /*0080*/ 	.short	0x0001
        /*0082*/ 	.short	0x0008
        /*0084*/ 	.byte	0x00, 0xf5, 0x21, 0x00


	//----- nvinfo : EIATTR_KPARAM_INFO
	.align		4
.L_29:
        /*0088*/ 	.byte	0x04, 0x17
        /*008a*/ 	.short	(.L_31 - .L_30)
.L_30:
        /*008c*/ 	.word	0x00000000
        /*0090*/ 	.short	0x0000
        /*0092*/ 	.short	0x0000
        /*0094*/ 	.byte	0x00, 0xf5, 0x21, 0x00


	//----- nvinfo : EIATTR_SPARSE_MMA_MASK
	.align		4
.L_31:
        /*0098*/ 	.byte	0x03, 0x50
        /*009a*/ 	.short	0x0000


	//----- nvinfo : EIATTR_MAXREG_COUNT
	.align		4
        /*009c*/ 	.byte	0x03, 0x1b
        /*009e*/ 	.short	0x00ff


	//----- nvinfo : EIATTR_MERCURY_ISA_VERSION
	.align		4
        /*00a0*/ 	.byte	0x03, 0x5f
        /*00a2*/ 	.short	0x0101


	//----- nvinfo : EIATTR_VRC_CTA_INIT_COUNT
	.align		4
        /*00a4*/ 	.byte	0x02, 0x4a
	.zero		1
	.zero		1


	//----- nvinfo : EIATTR_EXIT_INSTR_OFFSETS
	.align		4
        /*00a8*/ 	.byte	0x04, 0x1c
        /*00aa*/ 	.short	(.L_33 - .L_32)


	//   ....[0]....
.L_32:
        /*00ac*/ 	.word	0x00000010


	//----- nvinfo : EIATTR_CBANK_PARAM_SIZE
	.align		4
.L_33:
        /*00b0*/ 	.byte	0x03, 0x19
        /*00b2*/ 	.short	0x0034


	//----- nvinfo : EIATTR_PARAM_CBANK
	.align		4
        /*00b4*/ 	.byte	0x04, 0x0a
        /*00b6*/ 	.short	(.L_35 - .L_34)
	.align		4
.L_34:
        /*00b8*/ 	.word	index@(.nv.constant0.batch8_vertical_pair_multiply_wmma_optimized)
        /*00bc*/ 	.short	0x0380
        /*00be*/ 	.short	0x0034


	//----- nvinfo : EIATTR_SW_WAR
	.align		4
.L_35:
        /*00c0*/ 	.byte	0x04, 0x36
        /*00c2*/ 	.short	(.L_37 - .L_36)
.L_36:
        /*00c4*/ 	.word	0x00000008
.L_37:


//--------------------- .nv.info.batch8_vertical_pair_multiply_wmma --------------------------
	.section	.nv.info.batch8_vertical_pair_multiply_wmma,"",@"SHT_CUDA_INFO"
	.sectionflags	@""
	.align	4


	//----- nvinfo : EIATTR_CUDA_API_VERSION
	.align		4
        /*0000*/ 	.byte	0x04, 0x37
        /*0002*/ 	.short	(.L_39 - .L_38)
.L_38:
        /*0004*/ 	.word	0x00000082


	//----- nvinfo : EIATTR_KPARAM_INFO
	.align		4
.L_39:
        /*0008*/ 	.byte	0x04, 0x17
        /*000a*/ 	.short	(.L_41 - .L_40)
.L_40:
        /*000c*/ 	.word	0x00000000
        /*0010*/ 	.short	0x0008
        /*0012*/ 	.short	0x0030
        /*0014*/ 	.byte	0x00, 0xf0, 0x11, 0x00


	//----- nvinfo : EIATTR_KPARAM_INFO
	.align		4
.L_41:
        /*0018*/ 	.byte	0x04, 0x17
        /*001a*/ 	.short	(.L_43 - .L_42)
.L_42:
        /*001c*/ 	.word	0x00000000
        /*0020*/ 	.short	0x0007
        /*0022*/ 	.short	0x002c
        /*0024*/ 	.byte	0x00, 0xf0, 0x11, 0x00


	//----- nvinfo : EIATTR_KPARAM_INFO
	.align		4
.L_43:
        /*0028*/ 	.byte	0x04, 0x17
        /*002a*/ 	.short	(.L_45 - .L_44)
.L_44:
        /*002c*/ 	.word	0x00000000
        /*0030*/ 	.short	0x0006
        /*0032*/ 	.short	0x0028
        /*0034*/ 	.byte	0x00, 0xf0, 0x11, 0x00


	//----- nvinfo : EIATTR_KPARAM_INFO
	.align		4
.L_45:
        /*0038*/ 	.byte	0x04, 0x17
        /*003a*/ 	.short	(.L_47 - .L_46)
.L_46:
        /*003c*/ 	.word	0x00000000
        /*0040*/ 	.short	0x0005
        /*0042*/ 	.short	0x0024
        /*0044*/ 	.byte	0x00, 0xf0, 0x11, 0x00


	//----- nvinfo : EIATTR_KPARAM_INFO
	.align		4
.L_47:
        /*0048*/ 	.byte	0x04, 0x17
        /*004a*/ 	.short	(.L_49 - .L_48)
.L_48:
        /*004c*/ 	.word	0x00000000
        /*0050*/ 	.short	0x0004
        /*0052*/ 	.short	0x0020
        /*0054*/ 	.byte	0x00, 0xf0, 0x11, 0x00


	//----- nvinfo : EIATTR_KPARAM_INFO
	.align		4
.L_49:
        /*0058*/ 	.byte	0x04, 0x17
        /*005a*/ 	.short	(.L_51 - .L_50)
.L_50:
        /*005c*/ 	.word	0x00000000
        /*0060*/ 	.short	0x0003
        /*0062*/ 	.short	0x0018
        /*0064*/ 	.byte	0x00, 0xf5, 0x21, 0x00


	//----- nvinfo : EIATTR_KPARAM_INFO
	.align		4
.L_51:
        /*0068*/ 	.byte	0x04, 0x17
        /*006a*/ 	.short	(.L_53 - .L_52)
.L_52:
        /*006c*/ 	.word	0x00000000
        /*0070*/ 	.short	0x0002
        /*0072*/ 	.short	0x0010
        /*0074*/ 	.byte	0x00, 0xf5, 0x21, 0x00


	//----- nvinfo : EIATTR_KPARAM_INFO
	.align		4
.L_53:
        /*0078*/ 	.byte	0x04, 0x17
        /*007a*/ 	.short	(.L_55 - .L_54)
.L_54:
        /*007c*/ 	.word	0x00000000
        /*0080*/ 	.short	0x0001
        /*0082*/ 	.short	0x0008
        /*0084*/ 	.byte	0x00, 0xf5, 0x21, 0x00


	//----- nvinfo : EIATTR_KPARAM_INFO
	.align		4
.L_55:
        /*0088*/ 	.byte	0x04, 0x17
        /*008a*/ 	.short	(.L_57 - .L_56)
.L_56:
        /*008c*/ 	.word	0x00000000
        /*0090*/ 	.short	0x0000
        /*0092*/ 	.short	0x0000
        /*0094*/ 	.byte	0x00, 0xf5, 0x21, 0x00


	//----- nvinfo : EIATTR_SPARSE_MMA_MASK
	.align		4
.L_57:
        /*0098*/ 	.byte	0x03, 0x50
        /*009a*/ 	.short	0x0000


	//----- nvinfo : EIATTR_WMMA_USED
	.align		4
        /*009c*/ 	.byte	0x01, 0x2b
	.zero		2


	//----- nvinfo : EIATTR_MAXREG_COUNT
	.align		4
        /*00a0*/ 	.byte	0x03, 0x1b
        /*00a2*/ 	.short	0x00ff


	//----- nvinfo : EIATTR_MERCURY_ISA_VERSION
	.align		4
        /*00a4*/ 	.byte	0x03, 0x5f
        /*00a6*/ 	.short	0x0101


	//----- nvinfo : EIATTR_COOP_GROUP_MASK_REGIDS
	.align		4
        /*00a8*/ 	.byte	0x04, 0x29
        /*00aa*/ 	.short	(.L_59 - .L_58)


	//   ....[0]....
.L_58:
        /*00ac*/ 	.word	0xffffffff


	//   ....[1]....
        /*00b0*/ 	.word	0xffffffff


	//   ....[2]....
        /*00b4*/ 	.word	0xffffffff


	//   ....[3]....
        /*00b8*/ 	.word	0xffffffff


	//   ....[4]....
        /*00bc*/ 	.word	0xffffffff


	//   ....[5]....
        /*00c0*/ 	.word	0xffffffff


	//   ....[6]....
        /*00c4*/ 	.word	0xffffffff


	//   ....[7]....
        /*00c8*/ 	.word	0xffffffff


	//   ....[8]....
        /*00cc*/ 	.word	0xffffffff


	//----- nvinfo : EIATTR_COOP_GROUP_INSTR_OFFSETS
	.align		4
.L_59:
        /*00d0*/ 	.byte	0x04, 0x28
        /*00d2*/ 	.short	(.L_61 - .L_60)


	//   ....[0]....
.L_60:
        /*00d4*/ 	.word	0x00000160


	//   ....[1]....
        /*00d8*/ 	.word	0x000009e0


	//   ....[2]....
        /*00dc*/ 	.word	0x00001110


	//   ....[3]....
        /*00e0*/ 	.word	0x00001320


	//   ....[4]....
        /*00e4*/ 	.word	0x00001530


	//   ....[5]....
        /*00e8*/ 	.word	0x00001c50


	//   ....[6]....
        /*00ec*/ 	.word	0x000022e0


	//   ....[7]....
        /*00f0*/ 	.word	0x00002500


	//   ....[8]....
        /*00f4*/ 	.word	0x00002710


	//----- nvinfo : EIATTR_VRC_CTA_INIT_COUNT
	.align		4
.L_61:
        /*00f8*/ 	.byte	0x02, 0x4a
	.zero		1
	.zero		1


	//----- nvinfo : EIATTR_EXIT_INSTR_OFFSETS
	.align		4
        /*00fc*/ 	.byte	0x04, 0x1c
        /*00fe*/ 	.short	(.L_63 - .L_62)


	//   ....[0]....
.L_62:
        /*0100*/ 	.word	0x00000090


	//   ....[1]....
        /*0104*/ 	.word	0x00002c90


	//   ....[2]....
        /*0108*/ 	.word	0x00002d10


	//----- nvinfo : EIATTR_CRS_STACK_SIZE
	.align		4
.L_63:
        /*010c*/ 	.byte	0x04, 0x1e
        /*010e*/ 	.short	(.L_65 - .L_64)
.L_64:
        /*0110*/ 	.word	0x00000000


	//----- nvinfo : EIATTR_CBANK_PARAM_SIZE
	.align		4
.L_65:
        /*0114*/ 	.byte	0x03, 0x19
        /*0116*/ 	.short	0x0034


	//----- nvinfo : EIATTR_PARAM_CBANK
	.align		4
        /*0118*/ 	.byte	0x04, 0x0a
        /*011a*/ 	.short	(.L_67 - .L_66)
	.align		4
.L_66:
        /*011c*/ 	.word	index@(.nv.constant0.batch8_vertical_pair_multiply_wmma)
        /*0120*/ 	.short	0x0380
        /*0122*/ 	.short	0x0034


	//----- nvinfo : EIATTR_SW_WAR
	.align		4
.L_67:
        /*0124*/ 	.byte	0x04, 0x36
        /*0126*/ 	.short	(.L_69 - .L_68)
.L_68:
        /*0128*/ 	.word	0x00000008
.L_69:


//--------------------- .nv.callgraph             --------------------------
	.section	.nv.callgraph,"",@"SHT_CUDA_CALLGRAPH"
	.align	4
	.sectionentsize	8
	.align		4
        /*0000*/ 	.word	0x00000000
	.align		4
        /*0004*/ 	.word	0xffffffff
	.align		4
        /*0008*/ 	.word	0x00000000
	.align		4
        /*000c*/ 	.word	0xfffffffe
	.align		4
        /*0010*/ 	.word	0x00000000
	.align		4
        /*0014*/ 	.word	0xfffffffd
	.align		4
        /*0018*/ 	.word	0x00000000
	.align		4
        /*001c*/ 	.word	0xfffffffc


//--------------------- .text.batch8_vertical_pair_multiply_wmma_optimized --------------------------
	.section	.text.batch8_vertical_pair_multiply_wmma_optimized,"ax",@progbits
	.align	128
        .global         batch8_vertical_pair_multiply_wmma_optimized
        .type           batch8_vertical_pair_multiply_wmma_optimized,@function
        .size           batch8_vertical_pair_multiply_wmma_optimized,(.L_x_24 - batch8_vertical_pair_multiply_wmma_optimized)
        .other          batch8_vertical_pair_multiply_wmma_optimized,@"STO_CUDA_ENTRY STV_DEFAULT"
batch8_vertical_pair_multiply_wmma_optimized:
.text.batch8_vertical_pair_multiply_wmma_optimized:
[----:B------:R-:W-:Y:S01]  /*0000*/  LDC R1, c[0x0][0x37c] ;  /* 0x0000df00ff017b82 */ /* 0x000fe20000000800 */
[----:B------:R-:W-:Y:S05]  /*0010*/  EXIT ;  /* 0x000000000000794d */ /* 0x000fea0003800000 */
.L_x_0:
[----:B------:R-:W-:-:S00]  /*0020*/  BRA `(.L_x_0) ;  /* 0xfffffffc00fc7947 */ /* 0x000fc0000383ffff */
[----:B------:R-:W-:-:S00]  /*0030*/  NOP ;  /* 0x0000000000007918 */ /* 0x000fc00000000000 */
        /* <DEDUP_REMOVED lines=12> */
.L_x_24:


//--------------------- .text.batch8_vertical_pair_multiply_wmma --------------------------
	.section	.text.batch8_vertical_pair_multiply_wmma,"ax",@progbits
	.align	128
        .global         batch8_vertical_pair_multiply_wmma
        .type           batch8_vertical_pair_multiply_wmma,@function
        .size           batch8_vertical_pair_multiply_wmma,(.L_x_25 - batch8_vertical_pair_multiply_wmma)
        .other          batch8_vertical_pair_multiply_wmma,@"STO_CUDA_ENTRY STV_DEFAULT"
batch8_vertical_pair_multiply_wmma:
.text.batch8_vertical_pair_multiply_wmma:
[----:B------:R-:W-:Y:S08]  /*0000*/  LDC R1, c[0x0][0x37c] ;  /* 0x0000df00ff017b82 */ /* 0x000ff00000000800 */
[----:B------:R-:W0:Y:S01]  /*0010*/  S2UR UR15, SR_CTAID.Y ;  /* 0x00000000000f79c3 */ /* 0x000e220000002600 */
[----:B------:R-:W1:Y:S01]  /*0020*/  LDCU UR16, c[0x0][0x3a8] ;  /* 0x00007500ff1077ac */ /* 0x000e620008000800 */
[----:B------:R-:W2:Y:S06]  /*0030*/  LDCU UR17, c[0x0][0x3a4] ;  /* 0x00007480ff1177ac */ /* 0x000eac0008000800 */
[----:B------:R-:W2:Y:S01]  /*0040*/  S2UR UR14, SR_CTAID.X ;  /* 0x00000000000e79c3 */ /* 0x000ea20000002500 */
[----:B0-----:R-:W-:-:S04]  /*0050*/  USHF.L.U32 UR4, UR15, 0x1, URZ ;  /* 0x000000010f047899 */ /* 0x001fc800080006ff */
[----:B-1----:R-:W-:-:S04]  /*0060*/  UISETP.GE.AND UP0, UPT, UR4, UR16, UPT ;  /* 0x000000100400728c */ /* 0x002fc8000bf06270 */
[----:B--2---:R-:W-:-:S06]  /*0070*/  UISETP.GE.OR UP0, UPT, UR14, UR17, UP0 ;  /* 0x000000110e00728c */ /* 0x004fcc0008706670 */
[----:B------:R-:W-:-:S13]  /*0080*/  PLOP3.LUT P0, PT, PT, PT, UP0, 0x80, 0x8 ;  /* 0x000000000008781c */ /* 0x000fda0003f0f008 */
[----:B------:R-:W-:Y:S05]  /*0090*/  @P0 EXIT ;  /* 0x000000000000094d */ /* 0x000fea0003800000 */
[----:B------:R-:W0:Y:S01]  /*00a0*/  S2R R9, SR_TID.X ;  /* 0x0000000000097919 */ /* 0x000e220000002100 */
[----:B------:R-:W1:Y:S01]  /*00b0*/  S2UR UR8, SR_CgaCtaId ;  /* 0x00000000000879c3 */ /* 0x000e620000008800 */
[----:B------:R-:W2:Y:S01]  /*00c0*/  LDCU UR9, c[0x0][0x3ac] ;  /* 0x00007580ff0977ac */ /* 0x000ea20008000800 */
[----:B------:R-:W-:Y:S01]  /*00d0*/  UMOV UR5, 0x400 ;  /* 0x0000040000057882 */ /* 0x000fe20000000000 */
[----:B------:R-:W3:Y:S01]  /*00e0*/  LDCU.64 UR12, c[0x0][0x358] ;  /* 0x00006b00ff0c77ac */ /* 0x000ee20008000a00 */
[----:B------:R-:W-:Y:S02]  /*00f0*/  UIADD3 UR6, UPT, UPT, UR5, 0xe00, URZ ;  /* 0x00000e0005067890 */ /* 0x000fe4000fffe0ff */
[----:B--2---:R-:W-:Y:S02]  /*0100*/  UISETP.GE.AND UP0, UPT, UR9, 0x1, UPT ;  /* 0x000000010900788c */ /* 0x004fe4000bf06270 */
[----:B-1----:R-:W-:Y:S01]  /*0110*/  ULEA UR6, UR8, UR6, 0x18 ;  /* 0x0000000608067291 */ /* 0x002fe2000f8ec0ff */
[----:B0-----:R-:W-:-:S05]  /*0120*/  LOP3.LUT R26, R9, 0x1f, RZ, 0xc0, !PT ;  /* 0x0000001f091a7812 */ /* 0x001fca00078ec0ff */
[----:B------:R-:W-:-:S05]  /*0130*/  LEA R25, R26, UR6, 0x5 ;  /* 0x000000061a197c11 */ /* 0x000fca000f8e28ff */
[----:B------:R0:W-:Y:S04]  /*0140*/  STS.128 [R25], RZ ;  /* 0x000000ff19007388 */ /* 0x0001e80000000c00 */
[----:B------:R0:W-:Y:S01]  /*0150*/  STS.128 [R25+0x10], RZ ;  /* 0x000010ff19007388 */ /* 0x0001e20000000c00 */
[----:B------:R-:W-:Y:S01]  /*0160*/  NOP ;  /* 0x0000000000007918 */ /* 0x000fe20000000000 */
[----:B---3--:R-:W-:Y:S05]  /*0170*/  BRA.U !UP0, `(.L_x_1) ;  /* 0x0000002508787547 */ /* 0x008fea000b800000 */
[----:B------:R-:W1:Y:S02]  /*0180*/  LDC.64 R2, c[0x0][0x388] ;  /* 0x0000e200ff027b82 */ /* 0x000e640000000a00 */
[----:B-1----:R1:W2:Y:S01]  /*0190*/  LDG.E R2, desc[UR12][R2.64] ;  /* 0x0000000c02027981 */ /* 0x0022a2000c1e1900 */
[C---:B------:R-:W-:Y:S01]  /*01a0*/  LOP3.LUT R16, R26.reuse, 0x60, RZ, 0xfc, !PT ;  /* 0x000000601a107812 */ /* 0x040fe200078efcff */
[----:B------:R-:W-:Y:S01]  /*01b0*/  UIADD3 UR6, UPT, UPT, UR5, 0x400, URZ ;  /* 0x0000040005067890 */ /* 0x000fe2000fffe0ff */
[C---:B------:R-:W-:Y:S01]  /*01c0*/  LOP3.LUT R10, R26.reuse, 0x20, RZ, 0xfc, !PT ;  /* 0x000000201a0a7812 */ /* 0x040fe200078efcff */
[----:B------:R-:W3:Y:S01]  /*01d0*/  S2R R24, SR_CTAID.X ;  /* 0x0000000000187919 */ /* 0x000ee20000002500 */
[C---:B------:R-:W-:Y:S01]  /*01e0*/  LOP3.LUT R22, R26.reuse, 0x40, RZ, 0xfc, !PT ;  /* 0x000000401a167812 */ /* 0x040fe200078efcff */
[----:B------:R-:W-:Y:S01]  /*01f0*/  ULEA UR10, UR8, UR5, 0x18 ;  /* 0x00000005080a7291 */ /* 0x000fe2000f8ec0ff */
[C---:B------:R-:W-:Y:S01]  /*0200*/  LOP3.LUT R21, R26.reuse, 0x80, RZ, 0xfc, !PT ;  /* 0x000000801a157812 */ /* 0x040fe200078efcff */
[----:B------:R-:W-:Y:S01]  /*0210*/  UIADD3 UR5, UPT, UPT, UR5, 0x600, URZ ;  /* 0x0000060005057890 */ /* 0x000fe2000fffe0ff */
[C---:B------:R-:W-:Y:S01]  /*0220*/  LOP3.LUT R20, R26.reuse, 0xa0, RZ, 0xfc, !PT ;  /* 0x000000a01a147812 */ /* 0x040fe200078efcff */
[----:B------:R-:W-:Y:S01]  /*0230*/  ULEA UR6, UR8, UR6, 0x18 ;  /* 0x0000000608067291 */ /* 0x000fe2000f8ec0ff */
[C---:B------:R-:W-:Y:S01]  /*0240*/  LOP3.LUT R19, R26.reuse, 0xc0, RZ, 0xfc, !PT ;  /* 0x000000c01a137812 */ /* 0x040fe200078efcff */
[----:B------:R-:W-:Y:S01]  /*0250*/  ULEA UR5, UR8, UR5, 0x18 ;  /* 0x0000000508057291 */ /* 0x000fe2000f8ec0ff */
[----:B------:R-:W-:Y:S01]  /*0260*/  LOP3.LUT R18, R26, 0xe0, RZ, 0xfc, !PT ;  /* 0x000000e01a127812 */ /* 0x000fe200078efcff */
[----:B------:R-:W-:Y:S01]  /*0270*/  UIMAD UR7, UR14, UR9, URZ ;  /* 0x000000090e0772a4 */ /* 0x000fe2000f8e02ff */
[----:B------:R-:W-:-:S02]  /*0280*/  LOP3.LUT R5, R16, 0x70, RZ, 0xc0, !PT ;  /* 0x0000007010057812 */ /* 0x000fc400078ec0ff */
[----:B------:R-:W-:Y:S01]  /*0290*/  LOP3.LUT R12, R10, 0x30, RZ, 0xc0, !PT ;  /* 0x000000300a0c7812 */ /* 0x000fe200078ec0ff */
[----:B------:R-:W-:Y:S01]  /*02a0*/  USHF.L.U32 UR7, UR7, 0x8, URZ ;  /* 0x0000000807077899 */ /* 0x000fe200080006ff */
[----:B------:R-:W-:Y:S02]  /*02b0*/  LOP3.LUT R13, R22, 0x50, RZ, 0xc0, !PT ;  /* 0x00000050160d7812 */ /* 0x000fe400078ec0ff */
[----:B------:R-:W-:Y:S02]  /*02c0*/  LOP3.LUT R14, R21, 0x90, RZ, 0xc0, !PT ;  /* 0x00000090150e7812 */ /* 0x000fe400078ec0ff */
[----:B------:R-:W-:Y:S02]  /*02d0*/  LOP3.LUT R0, R20, 0xb0, RZ, 0xc0, !PT ;  /* 0x000000b014007812 */ /* 0x000fe400078ec0ff */
[----:B-1----:R-:W-:Y:S02]  /*02e0*/  LOP3.LUT R3, R18, 0xf0, RZ, 0xc0, !PT ;  /* 0x000000f012037812 */ /* 0x002fe400078ec0ff */
[----:B------:R-:W-:-:S02]  /*02f0*/  LOP3.LUT R11, R9, 0xf, RZ, 0xc0, !PT ;  /* 0x0000000f090b7812 */ /* 0x000fc400078ec0ff */
[--C-:B------:R-:W-:Y:S02]  /*0300*/  LOP3.LUT R5, R5, 0xf, R9.reuse, 0xf8, !PT ;  /* 0x0000000f05057812 */ /* 0x100fe400078ef809 */
[--C-:B------:R-:W-:Y:S02]  /*0310*/  LOP3.LUT R12, R12, 0xf, R9.reuse, 0xf8, !PT ;  /* 0x0000000f0c0c7812 */ /* 0x100fe400078ef809 */
[--C-:B------:R-:W-:Y:S02]  /*0320*/  LOP3.LUT R13, R13, 0xf, R9.reuse, 0xf8, !PT ;  /* 0x0000000f0d0d7812 */ /* 0x100fe400078ef809 */
[--C-:B------:R-:W-:Y:S01]  /*0330*/  LOP3.LUT R14, R14, 0xf, R9.reuse, 0xf8, !PT ;  /* 0x0000000f0e0e7812 */ /* 0x100fe200078ef809 */
[----:B---3--:R-:W-:Y:S01]  /*0340*/  IMAD R24, R11, UR17, R24 ;  /* 0x000000110b187c24 */ /* 0x008fe2000f8e0218 */
[--C-:B------:R-:W-:Y:S02]  /*0350*/  LOP3.LUT R0, R0, 0xf, R9.reuse, 0xf8, !PT ;  /* 0x0000000f00007812 */ /* 0x100fe400078ef809 */
[----:B------:R-:W-:-:S02]  /*0360*/  LOP3.LUT R3, R3, 0xf, R9, 0xf8, !PT ;  /* 0x0000000f03037812 */ /* 0x000fc400078ef809 */
[----:B------:R-:W-:Y:S02]  /*0370*/  SHF.R.U32.HI R16, RZ, 0x4, R16 ;  /* 0x00000004ff107819 */ /* 0x000fe40000011610 */
[C---:B------:R-:W-:Y:S02]  /*0380*/  LEA R7, R26.reuse, UR10, 0x1 ;  /* 0x0000000a1a077c11 */ /* 0x040fe4000f8e08ff */
[C---:B------:R-:W-:Y:S02]  /*0390*/  LEA R23, R26.reuse, UR6, 0x1 ;  /* 0x000000061a177c11 */ /* 0x040fe4000f8e08ff */
[----:B------:R-:W-:Y:S02]  /*03a0*/  LEA R4, R26, UR5, 0x6 ;  /* 0x000000051a047c11 */ /* 0x000fe4000f8e30ff */
[----:B--2---:R-:W-:Y:S02]  /*03b0*/  R2UR UR11, R2 ;  /* 0x00000000020b72ca */ /* 0x004fe400000e0000 */
[----:B------:R-:W-:-:S04]  /*03c0*/  LOP3.LUT R2, R19, 0xd0, RZ, 0xc0, !PT ;  /* 0x000000d013027812 */ /* 0x000fc800078ec0ff */
[----:B------:R-:W-:Y:S01]  /*03d0*/  LOP3.LUT R2, R2, 0xf, R9, 0xf8, !PT ;  /* 0x0000000f02027812 */ /* 0x000fe200078ef809 */
[----:B------:R-:W-:-:S05]  /*03e0*/  IMAD.SHL.U32 R9, R9, 0x10, RZ ;  /* 0x0000001009097824 */ /* 0x000fca00078e00ff */
[----:B------:R-:W-:Y:S01]  /*03f0*/  LOP3.LUT R6, R16, 0xf0, R9, 0xf8, !PT ;  /* 0x000000f010067812 */ /* 0x000fe200078ef809 */
[----:B------:R-:W-:-:S04]  /*0400*/  UIADD3 UR4, UPT, UPT, UR4, UR11, URZ ;  /* 0x0000000b04047290 */ /* 0x000fc8000fffe0ff */
[----:B------:R-:W-:-:S09]  /*0410*/  UISETP.GE.AND UP0, UPT, UR4, UR16, UPT ;  /* 0x000000100400728c */ /* 0x000fd2000bf06270 */
[----:B------:R-:W-:Y:S05]  /*0420*/  BRA.U UP0, `(.L_x_2) ;  /* 0x0000001100447547 */ /* 0x000fea000b800000 */
[----:B------:R-:W1:Y:S01]  /*0430*/  LDCU UR5, c[0x0][0x3b0] ;  /* 0x00007600ff0577ac */ /* 0x000e620008000800 */
[----:B------:R-:W-:-:S06]  /*0440*/  USHF.L.U32 UR4, UR4, 0x4, URZ ;  /* 0x0000000404047899 */ /* 0x000fcc00080006ff */
[----:B------:R-:W-:-:S04]  /*0450*/  LEA.HI R15, R26, UR4, RZ, 0x1c ;  /* 0x000000041a0f7c11 */ /* 0x000fc8000f8fe0ff */
[----:B-1----:R-:W-:-:S04]  /*0460*/  ISETP.GE.AND P0, PT, R15, UR5, PT ;  /* 0x000000050f007c0c */ /* 0x002fc8000bf06270 */
[----:B------:R-:W-:Y:S02]  /*0470*/  ISETP.GT.U32.OR P0, PT, R11, 0x7, P0 ;  /* 0x000000070b00780c */ /* 0x000fe40000704470 */
[----:B------:R-:W-:-:S11]  /*0480*/  LEA.HI R17, R10, UR4, RZ, 0x1c ;  /* 0x000000040a117c11 */ /* 0x000fd6000f8fe0ff */
[----:B------:R-:W1:Y:S01]  /*0490*/  @!P0 LDC.64 R8, c[0x0][0x390] ;  /* 0x0000e400ff088b82 */ /* 0x000e620000000a00 */
[----:B------:R-:W-:Y:S01]  /*04a0*/  ISETP.GE.AND P1, PT, R17, UR5, PT ;  /* 0x0000000511007c0c */ /* 0x000fe2000bf26270 */
[----:B------:R-:W-:-:S03]  /*04b0*/  @!P0 IMAD R29, R24, UR5, R15 ;  /* 0x00000005181d8c24 */ /* 0x000fc6000f8e020f */
[----:B------:R-:W-:Y:S01]  /*04c0*/  ISETP.GT.U32.OR P1, PT, R11, 0x7, P1 ;  /* 0x000000070b00780c */ /* 0x000fe20000f24470 */
[----:B-1----:R-:W-:-:S12]  /*04d0*/  @!P0 IMAD.WIDE R28, R29, 0x4, R8 ;  /* 0x000000041d1c8825 */ /* 0x002fd800078e0208 */
[----:B------:R-:W1:Y:S01]  /*04e0*/  @!P1 LDC.64 R8, c[0x0][0x390] ;  /* 0x0000e400ff089b82 */ /* 0x000e620000000a00 */
[----:B------:R-:W2:Y:S01]  /*04f0*/  @!P0 LDG.E R28, desc[UR12][R28.64] ;  /* 0x0000000c1c1c8981 */ /* 0x000ea2000c1e1900 */
[----:B------:R-:W-:Y:S01]  /*0500*/  @!P1 IMAD R17, R24, UR5, R17 ;  /* 0x0000000518119c24 */ /* 0x000fe2000f8e0211 */
[----:B------:R-:W-:Y:S02]  /*0510*/  LEA.HI R27, R22, UR4, RZ, 0x1c ;  /* 0x00000004161b7c11 */ /* 0x000fe4000f8fe0ff */
[----:B------:R-:W-:Y:S01]  /*0520*/  PRMT R15, RZ, 0x7610, R15 ;  /* 0x00007610ff0f7816 */ /* 0x000fe2000000000f */
[----:B-1----:R-:W-:-:S06]  /*0530*/  @!P1 IMAD.WIDE R8, R17, 0x4, R8 ;  /* 0x0000000411089825 */ /* 0x002fcc00078e0208 */
[----:B------:R-:W3:Y:S01]  /*0540*/  @!P1 LDG.E R8, desc[UR12][R8.64] ;  /* 0x0000000c08089981 */ /* 0x000ee2000c1e1900 */
[----:B------:R-:W-:Y:S01]  /*0550*/  PRMT R17, RZ, 0x7610, R17 ;  /* 0x00007610ff117816 */ /* 0x000fe20000000011 */
[----:B------:R-:W-:Y:S01]  /*0560*/  VIADD R16, R16, UR4 ;  /* 0x0000000410107c36 */ /* 0x000fe20008000000 */
[----:B--2---:R-:W-:Y:S02]  /*0570*/  @!P0 F2FP.F16.F32.PACK_AB R15, RZ, R28 ;  /* 0x0000001cff0f823e */ /* 0x004fe400000000ff */
[----:B------:R-:W-:-:S04]  /*0580*/  ISETP.GE.AND P0, PT, R27, UR5, PT ;  /* 0x000000051b007c0c */ /* 0x000fc8000bf06270 */
[----:B------:R-:W-:Y:S02]  /*0590*/  ISETP.GT.U32.OR P0, PT, R11, 0x7, P0 ;  /* 0x000000070b00780c */ /* 0x000fe40000704470 */
[----:B---3--:R-:W-:-:S11]  /*05a0*/  @!P1 F2FP.F16.F32.PACK_AB R17, RZ, R8 ;  /* 0x00000008ff11923e */ /* 0x008fd600000000ff */
[----:B------:R-:W1:Y:S01]  /*05b0*/  @!P0 LDC.64 R8, c[0x0][0x390] ;  /* 0x0000e400ff088b82 */ /* 0x000e620000000a00 */
[----:B------:R-:W-:-:S04]  /*05c0*/  ISETP.GE.AND P1, PT, R16, UR5, PT ;  /* 0x0000000510007c0c */ /* 0x000fc8000bf26270 */
[----:B------:R-:W-:Y:S01]  /*05d0*/  ISETP.GT.U32.OR P1, PT, R11, 0x7, P1 ;  /* 0x000000070b00780c */ /* 0x000fe20000f24470 */
[----:B------:R-:W-:-:S04]  /*05e0*/  @!P0 IMAD R29, R24, UR5, R27 ;  /* 0x00000005181d8c24 */ /* 0x000fc8000f8e021b */
[----:B-1----:R-:W-:-:S08]  /*05f0*/  @!P0 IMAD.WIDE R28, R29, 0x4, R8 ;  /* 0x000000041d1c8825 */ /* 0x002fd000078e0208 */
[----:B------:R-:W1:Y:S01]  /*0600*/  @!P1 LDC.64 R8, c[0x0][0x390] ;  /* 0x0000e400ff089b82 */ /* 0x000e620000000a00 */
[----:B------:R2:W3:Y:S01]  /*0610*/  @!P0 LDG.E R28, desc[UR12][R28.64] ;  /* 0x0000000c1c1c8981 */ /* 0x0004e2000c1e1900 */
[----:B------:R-:W-:-:S04]  /*0620*/  @!P1 IMAD R16, R24, UR5, R16 ;  /* 0x0000000518109c24 */ /* 0x000fc8000f8e0210 */
[----:B-1----:R-:W-:-:S06]  /*0630*/  @!P1 IMAD.WIDE R8, R16, 0x4, R8 ;  /* 0x0000000410089825 */ /* 0x002fcc00078e0208 */
[----:B------:R-:W4:Y:S01]  /*0640*/  @!P1 LDG.E R8, desc[UR12][R8.64] ;  /* 0x0000000c08089981 */ /* 0x000f22000c1e1900 */
[----:B--2---:R-:W-:Y:S02]  /*0650*/  LEA.HI R29, R21, UR4, RZ, 0x1c ;  /* 0x00000004151d7c11 */ /* 0x004fe4000f8fe0ff */
[----:B------:R-:W-:Y:S02]  /*0660*/  PRMT R27, RZ, 0x7610, R27 ;  /* 0x00007610ff1b7816 */ /* 0x000fe4000000001b */
[----:B------:R-:W-:Y:S02]  /*0670*/  PRMT R16, RZ, 0x7610, R16 ;  /* 0x00007610ff107816 */ /* 0x000fe40000000010 */
[----:B---3--:R-:W-:Y:S02]  /*0680*/  @!P0 F2FP.F16.F32.PACK_AB R27, RZ, R28 ;  /* 0x0000001cff1b823e */ /* 0x008fe400000000ff */
[----:B------:R-:W-:-:S04]  /*0690*/  ISETP.GE.AND P0, PT, R29, UR5, PT ;  /* 0x000000051d007c0c */ /* 0x000fc8000bf06270 */
[----:B------:R-:W-:Y:S02]  /*06a0*/  ISETP.GT.U32.OR P0, PT, R11, 0x7, P0 ;  /* 0x000000070b00780c */ /* 0x000fe40000704470 */
[----:B----4-:R-:W-:-:S11]  /*06b0*/  @!P1 F2FP.F16.F32.PACK_AB R16, RZ, R8 ;  /* 0x00000008ff10923e */ /* 0x010fd600000000ff */
[----:B------:R-:W1:Y:S01]  /*06c0*/  @!P0 LDC.64 R8, c[0x0][0x390] ;  /* 0x0000e400ff088b82 */ /* 0x000e620000000a00 */
[----:B------:R-:W-:-:S04]  /*06d0*/  @!P0 IMAD R29, R24, UR5, R29 ;  /* 0x00000005181d8c24 */ /* 0x000fc8000f8e021d */
[----:B-1----:R-:W-:-:S06]  /*06e0*/  @!P0 IMAD.WIDE R28, R29, 0x4, R8 ;  /* 0x000000041d1c8825 */ /* 0x002fcc00078e0208 */
[----:B------:R1:W2:Y:S02]  /*06f0*/  @!P0 LDG.E R28, desc[UR12][R28.64] ;  /* 0x0000000c1c1c8981 */ /* 0x0002a4000c1e1900 */
[----:B-1----:R-:W-:-:S04]  /*0700*/  LEA.HI R29, R20, UR4, RZ, 0x1c ;  /* 0x00000004141d7c11 */ /* 0x002fc8000f8fe0ff */
[----:B------:R-:W-:-:S04]  /*0710*/  ISETP.GE.AND P1, PT, R29, UR5, PT ;  /* 0x000000051d007c0c */ /* 0x000fc8000bf26270 */
[----:B------:R-:W-:Y:S02]  /*0720*/  ISETP.GT.U32.OR P1, PT, R11, 0x7, P1 ;  /* 0x000000070b00780c */ /* 0x000fe40000f24470 */
[----:B------:R-:W-:-:S05]  /*0730*/  PRMT R9, R15, 0x7610, R9 ;  /* 0x000076100f097816 */ /* 0x000fca0000000009 */
[----:B------:R1:W-:Y:S06]  /*0740*/  STS.U16 [R23], R9 ;  /* 0x0000000917007388 */ /* 0x0003ec0000000400 */
[----:B-1----:R-:W1:Y:S01]  /*0750*/  @!P1 LDC.64 R8, c[0x0][0x390] ;  /* 0x0000e400ff089b82 */ /* 0x002e620000000a00 */
[----:B------:R-:W-:-:S04]  /*0760*/  @!P1 IMAD R29, R24, UR5, R29 ;  /* 0x00000005181d9c24 */ /* 0x000fc8000f8e021d */
[----:B-1----:R-:W-:-:S06]  /*0770*/  @!P1 IMAD.WIDE R8, R29, 0x4, R8 ;  /* 0x000000041d089825 */ /* 0x002fcc00078e0208 */
[----:B------:R1:W3:Y:S01]  /*0780*/  @!P1 LDG.E R8, desc[UR12][R8.64] ;  /* 0x0000000c08089981 */ /* 0x0002e2000c1e1900 */
[----:B------:R-:W-:Y:S02]  /*0790*/  LEA.HI R29, R19, UR4, RZ, 0x1c ;  /* 0x00000004131d7c11 */ /* 0x000fe4000f8fe0ff */
[----:B------:R-:W-:Y:S02]  /*07a0*/  PRMT R15, RZ, 0x7610, R15 ;  /* 0x00007610ff0f7816 */ /* 0x000fe4000000000f */
[----:B-1----:R-:W-:Y:S02]  /*07b0*/  PRMT R9, R17, 0x7610, R9 ;  /* 0x0000761011097816 */ /* 0x002fe40000000009 */
[----:B------:R-:W-:-:S03]  /*07c0*/  PRMT R17, RZ, 0x7610, R17 ;  /* 0x00007610ff117816 */ /* 0x000fc60000000011 */
[----:B------:R1:W-:Y:S01]  /*07d0*/  STS.U16 [R23+0x40], R9 ;  /* 0x0000400917007388 */ /* 0x0003e20000000400 */
[----:B--2---:R-:W-:Y:S02]  /*07e0*/  @!P0 F2FP.F16.F32.PACK_AB R15, RZ, R28 ;  /* 0x0000001cff0f823e */ /* 0x004fe400000000ff */
[----:B------:R-:W-:-:S04]  /*07f0*/  ISETP.GE.AND P0, PT, R29, UR5, PT ;  /* 0x000000051d007c0c */ /* 0x000fc8000bf06270 */
[----:B------:R-:W-:-:S13]  /*0800*/  ISETP.GT.U32.OR P0, PT, R11, 0x7, P0 ;  /* 0x000000070b00780c */ /* 0x000fda0000704470 */
[----:B------:R-:W-:Y:S01]  /*0810*/  @!P0 IMAD R29, R24, UR5, R29 ;  /* 0x00000005181d8c24 */ /* 0x000fe2000f8e021d */
[----:B---3--:R-:W-:Y:S02]  /*0820*/  @!P1 F2FP.F16.F32.PACK_AB R17, RZ, R8 ;  /* 0x00000008ff11923e */ /* 0x008fe400000000ff */
[----:B-1----:R-:W1:Y:S02]  /*0830*/  @!P0 LDC.64 R8, c[0x0][0x390] ;  /* 0x0000e400ff088b82 */ /* 0x002e640000000a00 */
[----:B-1----:R-:W-:-:S06]  /*0840*/  @!P0 IMAD.WIDE R28, R29, 0x4, R8 ;  /* 0x000000041d1c8825 */ /* 0x002fcc00078e0208 */
[----:B------:R1:W2:Y:S02]  /*0850*/  @!P0 LDG.E R28, desc[UR12][R28.64] ;  /* 0x0000000c1c1c8981 */ /* 0x0002a4000c1e1900 */
[----:B-1----:R-:W-:-:S04]  /*0860*/  LEA.HI R29, R18, UR4, RZ, 0x1c ;  /* 0x00000004121d7c11 */ /* 0x002fc8000f8fe0ff */
[----:B------:R-:W-:-:S04]  /*0870*/  ISETP.GE.AND P1, PT, R29, UR5, PT ;  /* 0x000000051d007c0c */ /* 0x000fc8000bf26270 */
[----:B------:R-:W-:Y:S02]  /*0880*/  ISETP.GT.U32.OR P1, PT, R11, 0x7, P1 ;  /* 0x000000070b00780c */ /* 0x000fe40000f24470 */
[----:B------:R-:W-:-:S05]  /*0890*/  PRMT R8, R27, 0x7610, R8 ;  /* 0x000076101b087816 */ /* 0x000fca0000000008 */
[----:B------:R1:W-:Y:S06]  /*08a0*/  STS.U16 [R23+0x80], R8 ;  /* 0x0000800817007388 */ /* 0x0003ec0000000400 */
[----:B-1----:R-:W1:Y:S01]  /*08b0*/  @!P1 LDC.64 R8, c[0x0][0x390] ;  /* 0x0000e400ff089b82 */ /* 0x002e620000000a00 */
[----:B------:R-:W-:Y:S01]  /*08c0*/  @!P1 IMAD R29, R24, UR5, R29 ;  /* 0x00000005181d9c24 */ /* 0x000fe2000f8e021d */
[----:B------:R-:W3:Y:S03]  /*08d0*/  LDCU.64 UR4, c[0x0][0x380] ;  /* 0x00007000ff0477ac */ /* 0x000ee60008000a00 */
[----:B-1----:R-:W-:-:S06]  /*08e0*/  @!P1 IMAD.WIDE R8, R29, 0x4, R8 ;  /* 0x000000041d089825 */ /* 0x002fcc00078e0208 */
[----:B------:R1:W4:Y:S01]  /*08f0*/  @!P1 LDG.E R8, desc[UR12][R8.64] ;  /* 0x0000000c08089981 */ /* 0x000322000c1e1900 */
[----:B---3--:R-:W-:Y:S02]  /*0900*/  UISETP.NE.U32.AND UP1, UPT, UR4, URZ, UPT ;  /* 0x000000ff0400728c */ /* 0x008fe4000bf25070 */
[----:B------:R-:W-:Y:S02]  /*0910*/  ULOP3.LUT UP0, URZ, UR11, 0x7fffffff, URZ, 0xc0, !UPT ;  /* 0x7fffffff0bff7892 */ /* 0x000fe4000f80c0ff */
[----:B------:R-:W-:Y:S02]  /*0920*/  UISETP.NE.AND.EX UP1, UPT, UR5, URZ, UPT, UP1 ;  /* 0x000000ff0500728c */ /* 0x000fe4000bf25310 */
[----:B------:R-:W-:-:S04]  /*0930*/  UISETP.LT.AND UP0, UPT, UR11, URZ, UP0 ;  /* 0x000000ff0b00728c */ /* 0x000fc80008701270 */
[----:B------:R-:W-:Y:S01]  /*0940*/  UPLOP3.LUT UP0, UPT, UP0, UP1, UPT, 0xf2, 0x2f ;  /* 0x00000000002f789c */ /* 0x000fe20000703e72 */
[----:B------:R-:W-:Y:S02]  /*0950*/  PRMT R27, RZ, 0x7610, R27 ;  /* 0x00007610ff1b7816 */ /* 0x000fe4000000001b */
[----:B-1----:R-:W-:Y:S01]  /*0960*/  PRMT R9, RZ, 0x7610, R9 ;  /* 0x00007610ff097816 */ /* 0x002fe20000000009 */
[----:B------:R1:W-:Y:S04]  /*0970*/  STS.U16 [R23+0xc0], R16 ;  /* 0x0000c01017007388 */ /* 0x0003e80000000400 */
[----:B------:R1:W-:Y:S04]  /*0980*/  STS.U16 [R23+0x100], R15 ;  /* 0x0001000f17007388 */ /* 0x0003e80000000400 */
[----:B------:R1:W-:Y:S01]  /*0990*/  STS.U16 [R23+0x140], R17 ;  /* 0x0001401117007388 */ /* 0x0003e20000000400 */
[----:B--2---:R-:W-:-:S05]  /*09a0*/  @!P0 F2FP.F16.F32.PACK_AB R27, RZ, R28 ;  /* 0x0000001cff1b823e */ /* 0x004fca00000000ff */
[----:B------:R1:W-:Y:S01]  /*09b0*/  STS.U16 [R23+0x180], R27 ;  /* 0x0001801b17007388 */ /* 0x0003e20000000400 */
[----:B----4-:R-:W-:-:S05]  /*09c0*/  @!P1 F2FP.F16.F32.PACK_AB R9, RZ, R8 ;  /* 0x00000008ff09923e */ /* 0x010fca00000000ff */
[----:B------:R1:W-:Y:S01]  /*09d0*/  STS.U16 [R23+0x1c0], R9 ;  /* 0x0001c00917007388 */ /* 0x0003e20000000400 */
[----:B------:R-:W-:Y:S01]  /*09e0*/  NOP ;  /* 0x0000000000007918 */ /* 0x000fe20000000000 */
[----:B------:R-:W-:Y:S05]  /*09f0*/  BRA.U UP0, `(.L_x_2) ;  /* 0x0000000900d07547 */ /* 0x000fea000b800000 */
[----:B------:R-:W2:Y:S01]  /*0a00*/  LDCU.64 UR4, c[0x0][0x380] ;  /* 0x00007000ff0477ac */ /* 0x000ea20008000a00 */
[----:B------:R-:W-:Y:S02]  /*0a10*/  UISETP.GE.AND UP0, UPT, UR11, URZ, UPT ;  /* 0x000000ff0b00728c */ /* 0x000fe4000bf06270 */
[----:B--2---:R-:W-:-:S07]  /*0a20*/  UIMAD.WIDE.U32 UR4, UR7, 0x4, UR4 ;  /* 0x00000004070478a5 */ /* 0x004fce000f8e0004 */
[----:B------:R-:W-:Y:S05]  /*0a30*/  BRA.U !UP0, `(.L_x_3) ;  /* 0x0000000108c47547 */ /* 0x000fea000b800000 */
[----:B-1----:R-:W-:Y:S02]  /*0a40*/  IMAD.MOV.U32 R9, RZ, RZ, 0x4 ;  /* 0x00000004ff097424 */ /* 0x002fe400078e00ff */
[----:B------:R-:W-:Y:S02]  /*0a50*/  IMAD.MOV.U32 R10, RZ, RZ, 0x4 ;  /* 0x00000004ff0a7424 */ /* 0x000fe400078e00ff */
[----:B------:R-:W-:-:S04]  /*0a60*/  IMAD.WIDE.U32 R8, R12, R9, UR4 ;  /* 0x000000040c087e25 */ /* 0x000fc8000f8e0009 */
[----:B------:R-:W-:Y:S01]  /*0a70*/  IMAD.MOV.U32 R12, RZ, RZ, 0x4 ;  /* 0x00000004ff0c7424 */ /* 0x000fe200078e00ff */
[----:B------:R1:W2:Y:S01]  /*0a80*/  LDG.E R27, desc[UR12][R8.64] ;  /* 0x0000000c081b7981 */ /* 0x0002a2000c1e1900 */
[----:B------:R-:W-:-:S04]  /*0a90*/  IMAD.WIDE.U32 R10, R13, R10, UR4 ;  /* 0x000000040d0a7e25 */ /* 0x000fc8000f8e000a */
[----:B------:R-:W-:Y:S01]  /*0aa0*/  IMAD.WIDE.U32 R12, R5, R12, UR4 ;  /* 0x00000004050c7e25 */ /* 0x000fe2000f8e000c */
[----:B------:R3:W4:Y:S03]  /*0ab0*/  LDG.E R28, desc[UR12][R10.64] ;  /* 0x0000000c0a1c7981 */ /* 0x000726000c1e1900 */
[----:B------:R-:W-:Y:S01]  /*0ac0*/  IMAD.MOV.U32 R15, RZ, RZ, 0x4 ;  /* 0x00000004ff0f7424 */ /* 0x000fe200078e00ff */
[----:B------:R5:W4:Y:S01]  /*0ad0*/  LDG.E R29, desc[UR12][R12.64] ;  /* 0x0000000c0c1d7981 */ /* 0x000b22000c1e1900 */
[----:B-1----:R-:W-:Y:S02]  /*0ae0*/  IMAD.MOV.U32 R9, RZ, RZ, 0x4 ;  /* 0x00000004ff097424 */ /* 0x002fe400078e00ff */
[----:B------:R-:W-:Y:S02]  /*0af0*/  IMAD.MOV.U32 R17, RZ, RZ, 0x4 ;  /* 0x00000004ff117424 */ /* 0x000fe400078e00ff */
[----:B------:R-:W-:-:S02]  /*0b00*/  IMAD.MOV.U32 R8, RZ, RZ, 0x4 ;  /* 0x00000004ff087424 */ /* 0x000fc400078e00ff */
[----:B---3--:R-:W-:Y:S02]  /*0b10*/  IMAD.MOV.U32 R11, RZ, RZ, 0x4 ;  /* 0x00000004ff0b7424 */ /* 0x008fe400078e00ff */
[----:B------:R-:W-:-:S04]  /*0b20*/  IMAD.WIDE.U32 R14, R14, R15, UR4 ;  /* 0x000000040e0e7e25 */ /* 0x000fc8000f8e000f */
[----:B-----5:R-:W-:Y:S02]  /*0b30*/  IMAD.WIDE.U32 R12, R0, R9, UR4 ;  /* 0x00000004000c7e25 */ /* 0x020fe4000f8e0009 */
[----:B------:R-:W3:Y:S02]  /*0b40*/  LDG.E R14, desc[UR12][R14.64] ;  /* 0x0000000c0e0e7981 */ /* 0x000ee4000c1e1900 */
[----:B------:R-:W-:Y:S02]  /*0b50*/  IMAD.WIDE.U32 R16, R26, R17, UR4 ;  /* 0x000000041a107e25 */ /* 0x000fe4000f8e0011 */
[----:B------:R-:W5:Y:S02]  /*0b60*/  LDG.E R12, desc[UR12][R12.64] ;  /* 0x0000000c0c0c7981 */ /* 0x000f64000c1e1900 */
[----:B------:R-:W-:Y:S02]  /*0b70*/  IMAD.WIDE.U32 R10, R2, R11, UR4 ;  /* 0x00000004020a7e25 */ /* 0x000fe4000f8e000b */
[----:B------:R-:W5:Y:S02]  /*0b80*/  LDG.E R16, desc[UR12][R16.64] ;  /* 0x0000000c10107981 */ /* 0x000f64000c1e1900 */
[----:B------:R-:W-:-:S02]  /*0b90*/  IMAD.WIDE.U32 R8, R3, R8, UR4 ;  /* 0x0000000403087e25 */ /* 0x000fc4000f8e0008 */
[----:B------:R-:W5:Y:S04]  /*0ba0*/  LDG.E R10, desc[UR12][R10.64] ;  /* 0x0000000c0a0a7981 */ /* 0x000f68000c1e1900 */
[----:B------:R-:W5:Y:S04]  /*0bb0*/  LDG.E R8, desc[UR12][R8.64] ;  /* 0x0000000c08087981 */ /* 0x000f68000c1e1900 */
[----:B------:R1:W-:Y:S04]  /*0bc0*/  STS.U16 [R7+0x200], RZ ;  /* 0x000200ff07007388 */ /* 0x0003e80000000400 */
[----:B------:R1:W-:Y:S04]  /*0bd0*/  STS.U16 [R7+0x240], RZ ;  /* 0x000240ff07007388 */ /* 0x0003e80000000400 */
[----:B------:R1:W-:Y:S04]  /*0be0*/  STS.U16 [R7+0x280], RZ ;  /* 0x000280ff07007388 */ /* 0x0003e80000000400 */
[----:B------:R1:W-:Y:S04]  /*0bf0*/  STS.U16 [R7+0x2c0], RZ ;  /* 0x0002c0ff07007388 */ /* 0x0003e80000000400 */
[----:B------:R1:W-:Y:S04]  /*0c00*/  STS.U16 [R7+0x300], RZ ;  /* 0x000300ff07007388 */ /* 0x0003e80000000400 */
[----:B------:R1:W-:Y:S04]  /*0c10*/  STS.U16 [R7+0x340], RZ ;  /* 0x000340ff07007388 */ /* 0x0003e80000000400 */
[----:B------:R1:W-:Y:S04]  /*0c20*/  STS.U16 [R7+0x380], RZ ;  /* 0x000380ff07007388 */ /* 0x0003e80000000400 */
[----:B------:R1:W-:Y:S01]  /*0c30*/  STS.U16 [R7+0x3c0], RZ ;  /* 0x0003c0ff07007388 */ /* 0x0003e20000000400 */
[----:B--2---:R-:W-:-:S02]  /*0c40*/  F2FP.F16.F32.PACK_AB R27, RZ, R27 ;  /* 0x0000001bff1b723e */ /* 0x004fc400000000ff */
[----:B----4-:R-:W-:Y:S02]  /*0c50*/  F2FP.F16.F32.PACK_AB R28, RZ, R28 ;  /* 0x0000001cff1c723e */ /* 0x010fe400000000ff */
[----:B------:R-:W-:Y:S01]  /*0c60*/  F2FP.F16.F32.PACK_AB R29, RZ, R29 ;  /* 0x0000001dff1d723e */ /* 0x000fe200000000ff */
[----:B------:R1:W-:Y:S04]  /*0c70*/  STS.U16 [R7+0x40], R27 ;  /* 0x0000401b07007388 */ /* 0x0003e80000000400 */
[----:B------:R1:W-:Y:S04]  /*0c80*/  STS.U16 [R7+0x80], R28 ;  /* 0x0000801c07007388 */ /* 0x0003e80000000400 */
[----:B------:R1:W-:Y:S01]  /*0c90*/  STS.U16 [R7+0xc0], R29 ;  /* 0x0000c01d07007388 */ /* 0x0003e20000000400 */
[----:B---3--:R-:W-:-:S02]  /*0ca0*/  F2FP.F16.F32.PACK_AB R14, RZ, R14 ;  /* 0x0000000eff0e723e */ /* 0x008fc400000000ff */
[----:B-----5:R-:W-:Y:S02]  /*0cb0*/  F2FP.F16.F32.PACK_AB R12, RZ, R12 ;  /* 0x0000000cff0c723e */ /* 0x020fe400000000ff */
[----:B------:R-:W-:Y:S02]  /*0cc0*/  F2FP.F16.F32.PACK_AB R16, RZ, R16 ;  /* 0x00000010ff10723e */ /* 0x000fe400000000ff */
[----:B------:R-:W-:Y:S02]  /*0cd0*/  F2FP.F16.F32.PACK_AB R10, RZ, R10 ;  /* 0x0000000aff0a723e */ /* 0x000fe400000000ff */
[----:B------:R-:W-:Y:S01]  /*0ce0*/  F2FP.F16.F32.PACK_AB R8, RZ, R8 ;  /* 0x00000008ff08723e */ /* 0x000fe200000000ff */
[----:B------:R1:W-:Y:S04]  /*0cf0*/  STS.U16 [R7+0x100], R14 ;  /* 0x0001000e07007388 */ /* 0x0003e80000000400 */
[----:B------:R1:W-:Y:S04]  /*0d00*/  STS.U16 [R7], R16 ;  /* 0x0000001007007388 */ /* 0x0003e80000000400 */
[----:B------:R1:W-:Y:S04]  /*0d10*/  STS.U16 [R7+0x140], R12 ;  /* 0x0001400c07007388 */ /* 0x0003e80000000400 */
[----:B------:R1:W-:Y:S04]  /*0d20*/  STS.U16 [R7+0x180], R10 ;  /* 0x0001800a07007388 */ /* 0x0003e80000000400 */
[----:B------:R1:W-:Y:S01]  /*0d30*/  STS.U16 [R7+0x1c0], R8 ;  /* 0x0001c00807007388 */ /* 0x0003e20000000400 */
[----:B------:R-:W-:Y:S05]  /*0d40*/  BRA `(.L_x_4) ;  /* 0x0000000000e47947 */ /* 0x000fea0003800000 */
.L_x_3:
[----:B------:R-:W-:Y:S02]  /*0d50*/  IMAD.SHL.U32 R13, R11, 0x10, RZ ;  /* 0x000000100b0d7824 */ /* 0x000fe400078e00ff */
[----:B-1----:R-:W-:Y:S02]  /*0d60*/  IMAD.MOV.U32 R15, RZ, RZ, 0x4 ;  /* 0x00000004ff0f7424 */ /* 0x002fe400078e00ff */
[----:B------:R-:W-:Y:S01]  /*0d70*/  IMAD.MOV.U32 R9, RZ, RZ, 0x4 ;  /* 0x00000004ff097424 */ /* 0x000fe200078e00ff */
[-C--:B------:R-:W-:Y:S01]  /*0d80*/  LEA.HI R14, R22, R13.reuse, RZ, 0x1c ;  /* 0x0000000d160e7211 */ /* 0x080fe200078fe0ff */
[----:B------:R-:W-:Y:S01]  /*0d90*/  IMAD.MOV.U32 R29, RZ, RZ, 0x4 ;  /* 0x00000004ff1d7424 */ /* 0x000fe200078e00ff */
[-C--:B------:R-:W-:Y:S02]  /*0da0*/  LEA.HI R8, R10, R13.reuse, RZ, 0x1c ;  /* 0x0000000d0a087211 */ /* 0x080fe400078fe0ff */
[----:B------:R-:W-:Y:S01]  /*0db0*/  LEA.HI R28, R26, R13, RZ, 0x1c ;  /* 0x0000000d1a1c7211 */ /* 0x000fe200078fe0ff */
[----:B------:R-:W-:-:S04]  /*0dc0*/  IMAD.WIDE.U32 R14, R14, R15, UR4 ;  /* 0x000000040e0e7e25 */ /* 0x000fc8000f8e000f */
[----:B------:R-:W-:Y:S01]  /*0dd0*/  IMAD.WIDE.U32 R8, R8, R9, UR4 ;  /* 0x0000000408087e25 */ /* 0x000fe2000f8e0009 */
[----:B------:R1:W2:Y:S03]  /*0de0*/  LDG.E R17, desc[UR12][R14.64] ;  /* 0x0000000c0e117981 */ /* 0x0002a6000c1e1900 */
[----:B------:R-:W-:Y:S01]  /*0df0*/  IMAD.WIDE.U32 R28, R28, R29, UR4 ;  /* 0x000000041c1c7e25 */ /* 0x000fe2000f8e001d */
[----:B------:R3:W4:Y:S01]  /*0e00*/  LDG.E R27, desc[UR12][R8.64] ;  /* 0x0000000c081b7981 */ /* 0x000722000c1e1900 */
[----:B------:R-:W-:Y:S02]  /*0e10*/  LEA.HI R13, R21, R13, RZ, 0x1c ;  /* 0x0000000d150d7211 */ /* 0x000fe400078fe0ff */
[----:B------:R-:W-:Y:S01]  /*0e20*/  IMAD.MOV.U32 R12, RZ, RZ, 0x4 ;  /* 0x00000004ff0c7424 */ /* 0x000fe200078e00ff */
[----:B------:R5:W4:Y:S01]  /*0e30*/  LDG.E R16, desc[UR12][R28.64] ;  /* 0x0000000c1c107981 */ /* 0x000b22000c1e1900 */
[----:B-1----:R-:W-:-:S02]  /*0e40*/  IMAD.SHL.U32 R15, R11, 0x10, RZ ;  /* 0x000000100b0f7824 */ /* 0x002fc400078e00ff */
[----:B------:R-:W-:-:S03]  /*0e50*/  IMAD.MOV.U32 R11, RZ, RZ, 0x4 ;  /* 0x00000004ff0b7424 */ /* 0x000fc600078e00ff */
[-C--:B------:R-:W-:Y:S02]  /*0e60*/  LEA.HI R10, R20, R15.reuse, RZ, 0x1c ;  /* 0x0000000f140a7211 */ /* 0x080fe400078fe0ff */
[-C--:B---3--:R-:W-:Y:S01]  /*0e70*/  LEA.HI R9, R19, R15.reuse, RZ, 0x1c ;  /* 0x0000000f13097211 */ /* 0x088fe200078fe0ff */
[----:B------:R-:W-:Y:S01]  /*0e80*/  IMAD.MOV.U32 R8, RZ, RZ, 0x4 ;  /* 0x00000004ff087424 */ /* 0x000fe200078e00ff */
[----:B------:R-:W-:Y:S01]  /*0e90*/  LEA.HI R15, R18, R15, RZ, 0x1c ;  /* 0x0000000f120f7211 */ /* 0x000fe200078fe0ff */
[----:B------:R-:W-:Y:S02]  /*0ea0*/  IMAD.MOV.U32 R14, RZ, RZ, 0x4 ;  /* 0x00000004ff0e7424 */ /* 0x000fe400078e00ff */
[----:B-----5:R-:W-:Y:S02]  /*0eb0*/  IMAD.MOV.U32 R29, RZ, RZ, 0x4 ;  /* 0x00000004ff1d7424 */ /* 0x020fe400078e00ff */
[----:B------:R-:W-:-:S04]  /*0ec0*/  IMAD.WIDE.U32 R12, R13, R12, UR4 ;  /* 0x000000040d0c7e25 */ /* 0x000fc8000f8e000c */
[----:B------:R-:W-:Y:S02]  /*0ed0*/  IMAD.WIDE.U32 R10, R10, R11, UR4 ;  /* 0x000000040a0a7e25 */ /* 0x000fe4000f8e000b */
        /* <DEDUP_REMOVED lines=18> */
[----:B------:R-:W-:-:S03]  /*1000*/  F2FP.F16.F32.PACK_AB R16, RZ, R16 ;  /* 0x00000010ff10723e */ /* 0x000fc600000000ff */
[----:B------:R1:W-:Y:S04]  /*1010*/  STS.U16 [R7+0x40], R27 ;  /* 0x0000401b07007388 */ /* 0x0003e80000000400 */
[----:B------:R1:W-:Y:S04]  /*1020*/  STS.U16 [R7], R16 ;  /* 0x0000001007007388 */ /* 0x0003e80000000400 */
[----:B------:R1:W-:Y:S01]  /*1030*/  STS.U16 [R7+0x80], R17 ;  /* 0x0000801107007388 */ /* 0x0003e20000000400 */
[----:B---3--:R-:W-:Y:S02]  /*1040*/  F2FP.F16.F32.PACK_AB R12, RZ, R12 ;  /* 0x0000000cff0c723e */ /* 0x008fe400000000ff */
[----:B-----5:R-:W-:-:S02]  /*1050*/  F2FP.F16.F32.PACK_AB R10, RZ, R10 ;  /* 0x0000000aff0a723e */ /* 0x020fc400000000ff */
[----:B------:R-:W-:Y:S02]  /*1060*/  F2FP.F16.F32.PACK_AB R8, RZ, R8 ;  /* 0x00000008ff08723e */ /* 0x000fe400000000ff */
[----:B------:R-:W-:Y:S02]  /*1070*/  F2FP.F16.F32.PACK_AB R14, RZ, R14 ;  /* 0x0000000eff0e723e */ /* 0x000fe400000000ff */
[----:B------:R-:W-:Y:S01]  /*1080*/  F2FP.F16.F32.PACK_AB R28, RZ, R28 ;  /* 0x0000001cff1c723e */ /* 0x000fe200000000ff */
[----:B------:R1:W-:Y:S04]  /*1090*/  STS.U16 [R7+0x100], R12 ;  /* 0x0001000c07007388 */ /* 0x0003e80000000400 */
[----:B------:R1:W-:Y:S04]  /*10a0*/  STS.U16 [R7+0x140], R10 ;  /* 0x0001400a07007388 */ /* 0x0003e80000000400 */
[----:B------:R1:W-:Y:S04]  /*10b0*/  STS.U16 [R7+0x180], R8 ;  /* 0x0001800807007388 */ /* 0x0003e80000000400 */
[----:B------:R1:W-:Y:S04]  /*10c0*/  STS.U16 [R7+0xc0], R28 ;  /* 0x0000c01c07007388 */ /* 0x0003e80000000400 */
[----:B------:R1:W-:Y:S02]  /*10d0*/  STS.U16 [R7+0x1c0], R14 ;  /* 0x0001c00e07007388 */ /* 0x0003e40000000400 */
.L_x_4:
[----:B-1----:R-:W1:Y:S01]  /*10e0*/  S2R R12, SR_LANEID ;  /* 0x00000000000c7919 */ /* 0x002e620000000000 */
[----:B------:R-:W2:Y:S01]  /*10f0*/  S2UR UR5, SR_CgaCtaId ;  /* 0x00000000000579c3 */ /* 0x000ea20000008800 */
[----:B------:R-:W-:Y:S01]  /*1100*/  UMOV UR4, 0x400 ;  /* 0x0000040000047882 */ /* 0x000fe20000000000 */
[----:B------:R-:W-:Y:S01]  /*1110*/  NOP ;  /* 0x0000000000007918 */ /* 0x000fe20000000000 */
[----:B------:R-:W-:Y:S02]  /*1120*/  UIADD3 UR6, UPT, UPT, UR4, 0x400, URZ ;  /* 0x0000040004067890 */ /* 0x000fe4000fffe0ff */
[----:B------:R-:W-:Y:S02]  /*1130*/  UIADD3 UR4, UPT, UPT, UR4, 0x600, URZ ;  /* 0x0000060004047890 */ /* 0x000fe4000fffe0ff */
[----:B--2---:R-:W-:Y:S02]  /*1140*/  ULEA UR6, UR5, UR6, 0x18 ;  /* 0x0000000605067291 */ /* 0x004fe4000f8ec0ff */
[----:B------:R-:W-:Y:S01]  /*1150*/  ULEA UR4, UR5, UR4, 0x18 ;  /* 0x0000000405047291 */ /* 0x000fe2000f8ec0ff */
[----:B-1----:R-:W-:-:S02]  /*1160*/  SHF.R.U32.HI R8, RZ, 0x3, R12 ;  /* 0x00000003ff087819 */ /* 0x002fc4000001160c */
[C---:B------:R-:W-:Y:S02]  /*1170*/  LOP3.LUT R10, R12.reuse, 0xf, RZ, 0xc0, !PT ;  /* 0x0000000f0c0a7812 */ /* 0x040fe400078ec0ff */
[----:B------:R-:W-:Y:S01]  /*1180*/  LOP3.LUT R9, R12, 0x7, RZ, 0xc0, !PT ;  /* 0x000000070c097812 */ /* 0x000fe200078ec0ff */
[----:B------:R-:W-:Y:S01]  /*1190*/  IMAD.SHL.U32 R8, R8, 0x8, RZ ;  /* 0x0000000808087824 */ /* 0x000fe200078e00ff */
[----:B------:R-:W-:Y:S02]  /*11a0*/  SHF.R.U32.HI R11, RZ, 0x3, R10 ;  /* 0x00000003ff0b7819 */ /* 0x000fe4000001160a */
[----:B------:R-:W-:Y:S02]  /*11b0*/  LOP3.LUT R10, R10, 0x7, RZ, 0xc0, !PT ;  /* 0x000000070a0a7812 */ /* 0x000fe400078ec0ff */
[----:B------:R-:W-:Y:S01]  /*11c0*/  LOP3.LUT R9, R8, 0x8, R9, 0xe2, !PT ;  /* 0x0000000808097812 */ /* 0x000fe200078ee209 */
[----:B------:R-:W-:Y:S01]  /*11d0*/  IMAD.SHL.U32 R11, R11, 0x8, RZ ;  /* 0x000000080b0b7824 */ /* 0x000fe200078e00ff */
[----:B------:R-:W-:-:S02]  /*11e0*/  SHF.R.U32.HI R8, RZ, 0x4, R12 ;  /* 0x00000004ff087819 */ /* 0x000fc4000001160c */
[----:B------:R-:W-:Y:S02]  /*11f0*/  SHF.R.U32.HI R27, RZ, 0x2, R12 ;  /* 0x00000002ff1b7819 */ /* 0x000fe4000001160c */
[----:B------:R-:W-:Y:S01]  /*1200*/  LOP3.LUT R11, R11, 0x8, RZ, 0xe2, !PT ;  /* 0x000000080b0b7812 */ /* 0x000fe200078ee2ff */
[----:B------:R-:W-:Y:S01]  /*1210*/  IMAD.SHL.U32 R8, R8, 0x8, RZ ;  /* 0x0000000808087824 */ /* 0x000fe200078e00ff */
[----:B------:R-:W-:-:S03]  /*1220*/  LOP3.LUT R12, R12, 0x3, RZ, 0xc0, !PT ;  /* 0x000000030c0c7812 */ /* 0x000fc600078ec0ff */
[----:B------:R-:W-:Y:S02]  /*1230*/  IMAD R10, R10, 0x10, R11 ;  /* 0x000000100a0a7824 */ /* 0x000fe400078e020b */
[----:B------:R-:W-:Y:S02]  /*1240*/  IMAD R8, R9, 0x10, R8 ;  /* 0x0000001009087824 */ /* 0x000fe400078e0208 */
[----:B------:R-:W-:Y:S01]  /*1250*/  IMAD R27, R27, 0x8, R12 ;  /* 0x000000081b1b7824 */ /* 0x000fe200078e020c */
[----:B------:R-:W-:Y:S02]  /*1260*/  LEA R16, R10, UR6, 0x1 ;  /* 0x000000060a107c11 */ /* 0x000fe4000f8e08ff */
[----:B------:R-:W-:Y:S02]  /*1270*/  LEA R28, R8, UR10, 0x1 ;  /* 0x0000000a081c7c11 */ /* 0x000fe4000f8e08ff */
[----:B------:R-:W-:Y:S02]  /*1280*/  LEA R27, R27, UR4, 0x3 ;  /* 0x000000041b1b7c11 */ /* 0x000fe4000f8e18ff */
[----:B------:R-:W-:Y:S04]  /*1290*/  LDSM.16.M88.2 R16, [R16] ;  /* 0x000000001010783b */ /* 0x000fe80000000100 */
[----:B------:R-:W1:Y:S04]  /*12a0*/  LDSM.16.M88.4 R12, [R28] ;  /* 0x000000001c0c783b */ /* 0x000e680000000200 */
[----:B------:R-:W2:Y:S01]  /*12b0*/  LDSM.16.M88.4 R8, [R28+0x200] ;  /* 0x000200001c08783b */ /* 0x000ea20000000200 */
[-C--:B-1----:R-:W-:Y:S08]  /*12c0*/  HMMA.16816.F32 R12, R12, R16.reuse, RZ ;  /* 0x000000100c0c723c */ /* 0x082ff000000018ff */
[----:B--2---:R-:W-:Y:S11]  /*12d0*/  HMMA.16816.F32 R8, R8, R16, RZ ;  /* 0x000000100808723c */ /* 0x004ff600000018ff */
[----:B------:R-:W-:Y:S04]  /*12e0*/  STS.64 [R27], R12 ;  /* 0x0000000c1b007388 */ /* 0x000fe80000000a00 */
[----:B------:R-:W-:Y:S04]  /*12f0*/  STS.64 [R27+0x200], R14 ;  /* 0x0002000e1b007388 */ /* 0x000fe80000000a00 */
[----:B------:R-:W-:Y:S04]  /*1300*/  STS.64 [R27+0x400], R8 ;  /* 0x000400081b007388 */ /* 0x000fe80000000a00 */
[----:B------:R-:W-:Y:S01]  /*1310*/  STS.64 [R27+0x600], R10 ;  /* 0x0006000a1b007388 */ /* 0x000fe20000000a00 */
[----:B------:R-:W-:-:S03]  /*1320*/  NOP ;  /* 0x0000000000007918 */ /* 0x000fc60000000000 */
[----:B------:R-:W-:Y:S04]  /*1330*/  LDS R16, [R4] ;  /* 0x0000000004107984 */ /* 0x000fe80000000800 */
[----:B------:R-:W1:Y:S04]  /*1340*/  LDS R17, [R25] ;  /* 0x0000000019117984 */ /* 0x000e680000000800 */
[----:B------:R-:W-:Y:S04]  /*1350*/  LDS R28, [R25+0x4] ;  /* 0x00000400191c7984 */ /* 0x000fe80000000800 */
[----:B------:R-:W-:Y:S04]  /*1360*/  LDS R13, [R25+0x8] ;  /* 0x00000800190d7984 */ /* 0x000fe80000000800 */
[----:B------:R-:W-:Y:S04]  /*1370*/  LDS R10, [R25+0xc] ;  /* 0x00000c00190a7984 */ /* 0x000fe80000000800 */
[----:B------:R-:W-:Y:S01]  /*1380*/  LDS R14, [R25+0x10] ;  /* 0x00001000190e7984 */ /* 0x000fe20000000800 */
[----:B-1----:R-:W-:-:S05]  /*1390*/  FADD R16, R16, R17 ;  /* 0x0000001110107221 */ /* 0x002fca0000000000 */
[----:B------:R-:W-:Y:S04]  /*13a0*/  STS [R25], R16 ;  /* 0x0000001019007388 */ /* 0x000fe80000000800 */
[----:B------:R-:W1:Y:S02]  /*13b0*/  LDS R17, [R4+0x4] ;  /* 0x0000040004117984 */ /* 0x000e640000000800 */
[----:B-1----:R-:W-:-:S05]  /*13c0*/  FADD R12, R17, R28 ;  /* 0x0000001c110c7221 */ /* 0x002fca0000000000 */
[----:B------:R-:W-:Y:S04]  /*13d0*/  STS [R25+0x4], R12 ;  /* 0x0000040c19007388 */ /* 0x000fe80000000800 */
[----:B------:R-:W1:Y:S04]  /*13e0*/  LDS R8, [R4+0x8] ;  /* 0x0000080004087984 */ /* 0x000e680000000800 */
[----:B------:R-:W-:Y:S01]  /*13f0*/  LDS R12, [R25+0x14] ;  /* 0x00001400190c7984 */ /* 0x000fe20000000800 */
[----:B-1----:R-:W-:-:S05]  /*1400*/  FADD R8, R8, R13 ;  /* 0x0000000d08087221 */ /* 0x002fca0000000000 */
[----:B------:R-:W-:Y:S04]  /*1410*/  STS [R25+0x8], R8 ;  /* 0x0000080819007388 */ /* 0x000fe80000000800 */
        /* <DEDUP_REMOVED lines=8> */
[----:B-1----:R-:W-:Y:S02]  /*14a0*/  FADD R12, R9, R12 ;  /* 0x0000000c090c7221 */ /* 0x002fe40000000000 */
[----:B------:R-:W-:Y:S04]  /*14b0*/  LDS R9, [R25+0x18] ;  /* 0x0000180019097984 */ /* 0x000fe80000000800 */
[----:B------:R-:W-:Y:S04]  /*14c0*/  STS [R25+0x14], R12 ;  /* 0x0000140c19007388 */ /* 0x000fe80000000800 */
[----:B------:R-:W1:Y:S02]  /*14d0*/  LDS R8, [R4+0x18] ;  /* 0x0000180004087984 */ /* 0x000e640000000800 */
[----:B-1----:R-:W-:-:S05]  /*14e0*/  FADD R8, R8, R9 ;  /* 0x0000000908087221 */ /* 0x002fca0000000000 */
[----:B------:R-:W-:Y:S04]  /*14f0*/  STS [R25+0x18], R8 ;  /* 0x0000180819007388 */ /* 0x000fe80000000800 */
[----:B------:R-:W1:Y:S02]  /*1500*/  LDS R9, [R4+0x1c] ;  /* 0x00001c0004097984 */ /* 0x000e640000000800 */
[----:B-1----:R-:W-:-:S05]  /*1510*/  FADD R10, R9, R10 ;  /* 0x0000000a090a7221 */ /* 0x002fca0000000000 */
[----:B------:R2:W-:Y:S01]  /*1520*/  STS [R25+0x1c], R10 ;  /* 0x00001c0a19007388 */ /* 0x0005e20000000800 */
[----:B------:R-:W-:Y:S01]  /*1530*/  NOP ;  /* 0x0000000000007918 */ /* 0x000fe20000000000 */
.L_x_2:
[----:B------:R-:W3:Y:S01]  /*1540*/  LDCU.64 UR10, c[0x0][0x388] ;  /* 0x00007100ff0a77ac */ /* 0x000ee20008000a00 */
[----:B------:R-:W-:Y:S02]  /*1550*/  UIADD3 UR4, UPT, UPT, -UR9, 0x1, URZ ;  /* 0x0000000109047890 */ /* 0x000fe4000fffe1ff */
[----:B---3--:R-:W-:-:S04]  /*1560*/  UIADD3 UR5, UP0, UPT, UR10, 0x4, URZ ;  /* 0x000000040a057890 */ /* 0x008fc8000ff1e0ff */
[----:B------:R-:W-:Y:S02]  /*1570*/  UIADD3.X UR6, UPT, UPT, URZ, UR11, URZ, UP0, !UPT ;  /* 0x0000000bff067290 */ /* 0x000fe400087fe4ff */
[----:B------:R-:W-:-:S09]  /*1580*/  UISETP.NE.AND UP0, UPT, UR4, URZ, UPT ;  /* 0x000000ff0400728c */ /* 0x000fd2000bf05270 */
[----:B------:R-:W-:Y:S05]  /*1590*/  BRA.U !UP0, `(.L_x_1) ;  /* 0x0000001108707547 */ /* 0x000fea000b800000 */
[----:B------:R-:W-:Y:S01]  /*15a0*/  UIADD3 UR7, UPT, UPT, UR7, 0x100, URZ ;  /* 0x0000010007077890 */ /* 0x000fe2000fffe0ff */
[----:B------:R-:W3:Y:S05]  /*15b0*/  LDCU UR11, c[0x0][0x3b0] ;  /* 0x00007600ff0b77ac */ /* 0x000eea0008000800 */
[----:B------:R-:W-:Y:S01]  /*15c0*/  IMAD.U32 R28, RZ, RZ, UR7 ;  /* 0x00000007ff1c7e24 */ /* 0x000fe2000f8e00ff */
[----:B------:R-:W4:Y:S01]  /*15d0*/  LDCU UR10, c[0x0][0x3a8] ;  /* 0x00007500ff0a77ac */ /* 0x000f220008000800 */
[----:B------:R-:W0:Y:S05]  /*15e0*/  LDCU.64 UR16, c[0x0][0x380] ;  /* 0x00007000ff1077ac */ /* 0x000e2a0008000a00 */
.L_x_8:
[----:B------:R-:W-:Y:S02]  /*15f0*/  IMAD.U32 R8, RZ, RZ, UR5 ;  /* 0x00000005ff087e24 */ /* 0x000fe4000f8e00ff */
[----:B-1----:R-:W-:-:S05]  /*1600*/  IMAD.U32 R9, RZ, RZ, UR6 ;  /* 0x00000006ff097e24 */ /* 0x002fca000f8e00ff */
[----:B------:R-:W5:Y:S01]  /*1610*/  LDG.E R8, desc[UR12][R8.64] ;  /* 0x0000000c08087981 */ /* 0x000f62000c1e1900 */
[----:B------:R-:W-:Y:S02]  /*1620*/  USHF.L.U32 UR7, UR15, 0x1, URZ ;  /* 0x000000010f077899 */ /* 0x000fe400080006ff */
[----:B------:R-:W-:-:S04]  /*1630*/  UIADD3 UR4, UPT, UPT, UR4, 0x1, URZ ;  /* 0x0000000104047890 */ /* 0x000fc8000fffe0ff */
[----:B------:R-:W-:Y:S01]  /*1640*/  UISETP.NE.AND UP2, UPT, UR4, URZ, UPT ;  /* 0x000000ff0400728c */ /* 0x000fe2000bf45270 */
[----:B-----5:R-:W-:-:S13]  /*1650*/  R2UR UR8, R8 ;  /* 0x00000000080872ca */ /* 0x020fda00000e0000 */
[----:B------:R-:W-:-:S04]  /*1660*/  UIADD3 UR7, UPT, UPT, UR7, UR8, URZ ;  /* 0x0000000807077290 */ /* 0x000fc8000fffe0ff */
[----:B----4-:R-:W-:-:S09]  /*1670*/  UISETP.GE.AND UP0, UPT, UR7, UR10, UPT ;  /* 0x0000000a0700728c */ /* 0x010fd2000bf06270 */
[----:B------:R-:W-:Y:S05]  /*1680*/  BRA.U UP0, `(.L_x_5) ;  /* 0x0000001100247547 */ /* 0x000fea000b800000 */
[----:B--2---:R-:W1:Y:S01]  /*1690*/  S2R R10, SR_TID.X ;  /* 0x00000000000a7919 */ /* 0x004e620000002100 */
[----:B------:R-:W-:-:S06]  /*16a0*/  USHF.L.U32 UR7, UR7, 0x4, URZ ;  /* 0x0000000407077899 */ /* 0x000fcc00080006ff */
[----:B------:R-:W-:-:S04]  /*16b0*/  LEA.HI R13, R26, UR7, RZ, 0x1c ;  /* 0x000000071a0d7c11 */ /* 0x000fc8000f8fe0ff */
[----:B---3--:R-:W-:Y:S02]  /*16c0*/  ISETP.GE.AND P1, PT, R13, UR11, PT ;  /* 0x0000000b0d007c0c */ /* 0x008fe4000bf26270 */
[----:B-1----:R-:W-:-:S04]  /*16d0*/  LOP3.LUT R11, R10, 0xf, RZ, 0xc0, !PT ;  /* 0x0000000f0a0b7812 */ /* 0x002fc800078ec0ff */
[----:B------:R-:W-:-:S13]  /*16e0*/  ISETP.GT.U32.OR P1, PT, R11, 0x7, P1 ;  /* 0x000000070b00780c */ /* 0x000fda0000f24470 */
[----:B------:R-:W1:Y:S01]  /*16f0*/  @!P1 LDC.64 R8, c[0x0][0x390] ;  /* 0x0000e400ff089b82 */ /* 0x000e620000000a00 */
[----:B------:R-:W-:-:S04]  /*1700*/  @!P1 IMAD R13, R24, UR11, R13 ;  /* 0x0000000b180d9c24 */ /* 0x000fc8000f8e020d */
[----:B-1----:R-:W-:-:S06]  /*1710*/  @!P1 IMAD.WIDE R8, R13, 0x4, R8 ;  /* 0x000000040d089825 */ /* 0x002fcc00078e0208 */
[----:B------:R1:W2:Y:S01]  /*1720*/  @!P1 LDG.E R8, desc[UR12][R8.64] ;  /* 0x0000000c08089981 */ /* 0x0002a2000c1e1900 */
[----:B------:R-:W-:Y:S02]  /*1730*/  LOP3.LUT R12, R26, 0x60, RZ, 0xfc, !PT ;  /* 0x000000601a0c7812 */ /* 0x000fe400078efcff */
[----:B------:R-:W-:Y:S02]  /*1740*/  LEA.HI R17, R21, UR7, RZ, 0x1c ;  /* 0x0000000715117c11 */ /* 0x000fe4000f8fe0ff */
[----:B------:R-:W-:Y:S02]  /*1750*/  SHF.R.U32.HI R12, RZ, 0x4, R12 ;  /* 0x00000004ff0c7819 */ /* 0x000fe4000001160c */
[----:B------:R-:W-:-:S03]  /*1760*/  ISETP.GE.AND P2, PT, R17, UR11, PT ;  /* 0x0000000b11007c0c */ /* 0x000fc6000bf46270 */
[----:B------:R-:W-:Y:S01]  /*1770*/  VIADD R27, R12, UR7 ;  /* 0x000000070c1b7c36 */ /* 0x000fe20008000000 */
[----:B------:R-:W-:Y:S02]  /*1780*/  ISETP.GT.U32.OR P2, PT, R11, 0x7, P2 ;  /* 0x000000070b00780c */ /* 0x000fe40001744470 */
[----:B-1----:R-:W-:Y:S02]  /*1790*/  LEA.HI R9, R20, UR7, RZ, 0x1c ;  /* 0x0000000714097c11 */ /* 0x002fe4000f8fe0ff */
[----:B------:R-:W-:Y:S02]  /*17a0*/  ISETP.GE.AND P0, PT, R27, UR11, PT ;  /* 0x0000000b1b007c0c */ /* 0x000fe4000bf06270 */
[----:B------:R-:W-:Y:S02]  /*17b0*/  ISETP.GE.AND P3, PT, R9, UR11, PT ;  /* 0x0000000b09007c0c */ /* 0x000fe4000bf66270 */
[C---:B------:R-:W-:Y:S02]  /*17c0*/  ISETP.GT.U32.OR P0, PT, R11.reuse, 0x7, P0 ;  /* 0x000000070b00780c */ /* 0x040fe40000704470 */
[----:B------:R-:W-:-:S03]  /*17d0*/  ISETP.GT.U32.OR P3, PT, R11, 0x7, P3 ;  /* 0x000000070b00780c */ /* 0x000fc60001f64470 */
[----:B------:R-:W1:Y:S01]  /*17e0*/  @!P2 LDC.64 R12, c[0x0][0x390] ;  /* 0x0000e400ff0cab82 */ /* 0x000e620000000a00 */
[----:B------:R-:W-:-:S07]  /*17f0*/  @!P2 IMAD R17, R24, UR11, R17 ;  /* 0x0000000b1811ac24 */ /* 0x000fce000f8e0211 */
[----:B------:R-:W3:Y:S01]  /*1800*/  @!P0 LDC.64 R14, c[0x0][0x390] ;  /* 0x0000e400ff0e8b82 */ /* 0x000ee20000000a00 */
[----:B------:R-:W-:Y:S02]  /*1810*/  @!P0 IMAD R27, R24, UR11, R27 ;  /* 0x0000000b181b8c24 */ /* 0x000fe4000f8e021b */
[----:B-1----:R-:W-:-:S05]  /*1820*/  @!P2 IMAD.WIDE R12, R17, 0x4, R12 ;  /* 0x00000004110ca825 */ /* 0x002fca00078e020c */
[----:B------:R-:W1:Y:S01]  /*1830*/  @!P3 LDC.64 R16, c[0x0][0x390] ;  /* 0x0000e400ff10bb82 */ /* 0x000e620000000a00 */
[----:B------:R-:W-:Y:S01]  /*1840*/  @!P3 IMAD R9, R24, UR11, R9 ;  /* 0x0000000b1809bc24 */ /* 0x000fe2000f8e0209 */
[----:B------:R-:W4:Y:S01]  /*1850*/  @!P2 LDG.E R13, desc[UR12][R12.64] ;  /* 0x0000000c0c0da981 */ /* 0x000f22000c1e1900 */
[----:B---3--:R-:W-:Y:S01]  /*1860*/  @!P0 IMAD.WIDE R14, R27, 0x4, R14 ;  /* 0x000000041b0e8825 */ /* 0x008fe200078e020e */
[----:B------:R-:W-:-:S04]  /*1870*/  LEA.HI R27, R19, UR7, RZ, 0x1c ;  /* 0x00000007131b7c11 */ /* 0x000fc8000f8fe0ff */
[----:B------:R-:W-:Y:S01]  /*1880*/  ISETP.GE.AND P4, PT, R27, UR11, PT ;  /* 0x0000000b1b007c0c */ /* 0x000fe2000bf86270 */
[----:B------:R3:W5:Y:S03]  /*1890*/  @!P0 LDG.E R14, desc[UR12][R14.64] ;  /* 0x0000000c0e0e8981 */ /* 0x000766000c1e1900 */
[----:B------:R-:W-:Y:S02]  /*18a0*/  ISETP.GT.U32.OR P4, PT, R11, 0x7, P4 ;  /* 0x000000070b00780c */ /* 0x000fe40002784470 */
[----:B---3--:R-:W-:Y:S01]  /*18b0*/  PRMT R15, RZ, 0x7610, R15 ;  /* 0x00007610ff0f7816 */ /* 0x008fe2000000000f */
[----:B-1----:R-:W-:-:S10]  /*18c0*/  @!P3 IMAD.WIDE R16, R9, 0x4, R16 ;  /* 0x000000040910b825 */ /* 0x002fd400078e0210 */
[----:B------:R-:W-:Y:S01]  /*18d0*/  @!P4 IMAD R27, R24, UR11, R27 ;  /* 0x0000000b181bcc24 */ /* 0x000fe2000f8e021b */
[----:B------:R-:W-:Y:S01]  /*18e0*/  LOP3.LUT R12, R26, 0x20, RZ, 0xfc, !PT ;  /* 0x000000201a0c7812 */ /* 0x000fe200078efcff */
[----:B------:R1:W3:Y:S01]  /*18f0*/  @!P3 LDG.E R16, desc[UR12][R16.64] ;  /* 0x0000000c1010b981 */ /* 0x0002e2000c1e1900 */
[----:B--2---:R-:W-:Y:S02]  /*1900*/  @!P1 F2FP.F16.F32.PACK_AB R15, RZ, R8 ;  /* 0x00000008ff0f923e */ /* 0x004fe400000000ff */
[----:B------:R-:W2:Y:S02]  /*1910*/  @!P4 LDC.64 R8, c[0x0][0x390] ;  /* 0x0000e400ff08cb82 */ /* 0x000ea40000000a00 */
[----:B--2---:R-:W-:-:S06]  /*1920*/  @!P4 IMAD.WIDE R8, R27, 0x4, R8 ;  /* 0x000000041b08c825 */ /* 0x004fcc00078e0208 */
[----:B------:R-:W2:Y:S01]  /*1930*/  @!P4 LDG.E R8, desc[UR12][R8.64] ;  /* 0x0000000c0808c981 */ /* 0x000ea2000c1e1900 */
[----:B------:R-:W-:-:S04]  /*1940*/  LEA.HI R29, R12, UR7, RZ, 0x1c ;  /* 0x000000070c1d7c11 */ /* 0x000fc8000f8fe0ff */
[----:B------:R-:W-:-:S04]  /*1950*/  ISETP.GE.AND P1, PT, R29, UR11, PT ;  /* 0x0000000b1d007c0c */ /* 0x000fc8000bf26270 */
[----:B------:R-:W-:Y:S02]  /*1960*/  ISETP.GT.U32.OR P5, PT, R11, 0x7, P1 ;  /* 0x000000070b00780c */ /* 0x000fe40000fa4470 */
[----:B------:R-:W-:Y:S02]  /*1970*/  PRMT R27, RZ, 0x7610, R27 ;  /* 0x00007610ff1b7816 */ /* 0x000fe4000000001b */
[----:B-----5:R-:W-:Y:S02]  /*1980*/  @!P0 F2FP.F16.F32.PACK_AB R27, RZ, R14 ;  /* 0x0000000eff1b823e */ /* 0x020fe400000000ff */
[----:B------:R-:W-:Y:S02]  /*1990*/  PRMT R14, RZ, 0x7610, R14 ;  /* 0x00007610ff0e7816 */ /* 0x000fe4000000000e */
[----:B----4-:R-:W-:Y:S02]  /*19a0*/  @!P2 F2FP.F16.F32.PACK_AB R14, RZ, R13 ;  /* 0x0000000dff0ea23e */ /* 0x010fe400000000ff */
[----:B------:R-:W-:-:S03]  /*19b0*/  PRMT R13, RZ, 0x7610, R13 ;  /* 0x00007610ff0d7816 */ /* 0x000fc6000000000d */
[----:B------:R-:W-:Y:S01]  /*19c0*/  @!P5 IMAD R29, R24, UR11, R29 ;  /* 0x0000000b181ddc24 */ /* 0x000fe2000f8e021d */
[----:B--2---:R-:W-:Y:S02]  /*19d0*/  @!P4 F2FP.F16.F32.PACK_AB R13, RZ, R8 ;  /* 0x00000008ff0dc23e */ /* 0x004fe400000000ff */
[----:B------:R-:W2:Y:S02]  /*19e0*/  @!P5 LDC.64 R8, c[0x0][0x390] ;  /* 0x0000e400ff08db82 */ /* 0x000ea40000000a00 */
[----:B--2---:R-:W-:-:S06]  /*19f0*/  @!P5 IMAD.WIDE R8, R29, 0x4, R8 ;  /* 0x000000041d08d825 */ /* 0x004fcc00078e0208 */
[----:B------:R-:W2:Y:S01]  /*1a00*/  @!P5 LDG.E R8, desc[UR12][R8.64] ;  /* 0x0000000c0808d981 */ /* 0x000ea2000c1e1900 */
[----:B------:R-:W-:-:S04]  /*1a10*/  LEA.HI R29, R22, UR7, RZ, 0x1c ;  /* 0x00000007161d7c11 */ /* 0x000fc8000f8fe0ff */
[----:B------:R-:W-:-:S04]  /*1a20*/  ISETP.GE.AND P0, PT, R29, UR11, PT ;  /* 0x0000000b1d007c0c */ /* 0x000fc8000bf06270 */
[----:B------:R-:W-:Y:S02]  /*1a30*/  ISETP.GT.U32.OR P1, PT, R11, 0x7, P0 ;  /* 0x000000070b00780c */ /* 0x000fe40000724470 */
[----:B-1----:R-:W-:Y:S02]  /*1a40*/  PRMT R17, RZ, 0x7610, R17 ;  /* 0x00007610ff117816 */ /* 0x002fe40000000011 */
[----:B---3--:R-:W-:Y:S02]  /*1a50*/  @!P3 F2FP.F16.F32.PACK_AB R17, RZ, R16 ;  /* 0x00000010ff11b23e */ /* 0x008fe400000000ff */
[----:B------:R-:W-:-:S07]  /*1a60*/  PRMT R16, RZ, 0x7610, R16 ;  /* 0x00007610ff107816 */ /* 0x000fce0000000010 */
[----:B------:R-:W-:Y:S01]  /*1a70*/  @!P1 IMAD R29, R24, UR11, R29 ;  /* 0x0000000b181d9c24 */ /* 0x000fe2000f8e021d */
[----:B--2---:R-:W-:Y:S02]  /*1a80*/  @!P5 F2FP.F16.F32.PACK_AB R16, RZ, R8 ;  /* 0x00000008ff10d23e */ /* 0x004fe400000000ff */
[----:B------:R-:W1:Y:S02]  /*1a90*/  @!P1 LDC.64 R8, c[0x0][0x390] ;  /* 0x0000e400ff089b82 */ /* 0x000e640000000a00 */
[----:B-1----:R-:W-:-:S06]  /*1aa0*/  @!P1 IMAD.WIDE R8, R29, 0x4, R8 ;  /* 0x000000041d089825 */ /* 0x002fcc00078e0208 */
[----:B------:R1:W2:Y:S01]  /*1ab0*/  @!P1 LDG.E R8, desc[UR12][R8.64] ;  /* 0x0000000c08089981 */ /* 0x0002a2000c1e1900 */
[----:B------:R-:W-:-:S04]  /*1ac0*/  LEA.HI R29, R18, UR7, RZ, 0x1c ;  /* 0x00000007121d7c11 */ /* 0x000fc8000f8fe0ff */
[----:B------:R-:W-:-:S04]  /*1ad0*/  ISETP.GE.AND P0, PT, R29, UR11, PT ;  /* 0x0000000b1d007c0c */ /* 0x000fc8000bf06270 */
[----:B------:R-:W-:Y:S02]  /*1ae0*/  ISETP.GT.U32.OR P0, PT, R11, 0x7, P0 ;  /* 0x000000070b00780c */ /* 0x000fe40000704470 */
[----:B-1----:R-:W-:Y:S02]  /*1af0*/  PRMT R9, R15, 0x7610, R9 ;  /* 0x000076100f097816 */ /* 0x002fe40000000009 */
[----:B------:R-:W-:-:S03]  /*1b00*/  PRMT R15, RZ, 0x7610, R15 ;  /* 0x00007610ff0f7816 */ /* 0x000fc6000000000f */
[----:B------:R1:W-:Y:S06]  /*1b10*/  STS.U16 [R23], R9 ;  /* 0x0000000917007388 */ /* 0x0003ec0000000400 */
[----:B------:R-:W-:Y:S01]  /*1b20*/  @!P0 IMAD R29, R24, UR11, R29 ;  /* 0x0000000b181d8c24 */ /* 0x000fe2000f8e021d */
[----:B--2---:R-:W-:Y:S02]  /*1b30*/  @!P1 F2FP.F16.F32.PACK_AB R15, RZ, R8 ;  /* 0x00000008ff0f923e */ /* 0x004fe400000000ff */
[----:B-1----:R-:W1:Y:S02]  /*1b40*/  @!P0 LDC.64 R8, c[0x0][0x390] ;  /* 0x0000e400ff088b82 */ /* 0x002e640000000a00 */
[----:B-1----:R-:W-:-:S06]  /*1b50*/  @!P0 IMAD.WIDE R8, R29, 0x4, R8 ;  /* 0x000000041d088825 */ /* 0x002fcc00078e0208 */
[----:B------:R1:W2:Y:S01]  /*1b60*/  @!P0 LDG.E R8, desc[UR12][R8.64] ;  /* 0x0000000c08088981 */ /* 0x0002a2000c1e1900 */
[----:B------:R-:W-:Y:S02]  /*1b70*/  ULOP3.LUT UP1, URZ, UR8, 0x7fffffff, URZ, 0xc0, !UPT ;  /* 0x7fffffff08ff7892 */ /* 0x000fe4000f82c0ff */
[----:B0-----:R-:W-:Y:S02]  /*1b80*/  UISETP.NE.U32.AND UP0, UPT, UR16, URZ, UPT ;  /* 0x000000ff1000728c */ /* 0x001fe4000bf05070 */
[----:B------:R-:W-:Y:S02]  /*1b90*/  UISETP.LT.AND UP1, UPT, UR8, URZ, UP1 ;  /* 0x000000ff0800728c */ /* 0x000fe40008f21270 */
[----:B------:R-:W-:-:S04]  /*1ba0*/  UISETP.NE.AND.EX UP0, UPT, UR17, URZ, UPT, UP0 ;  /* 0x000000ff1100728c */ /* 0x000fc8000bf05300 */
[----:B------:R-:W-:Y:S01]  /*1bb0*/  UPLOP3.LUT UP1, UPT, UP1, UP0, UPT, 0xf2, 0x2f ;  /* 0x00000000002f789c */ /* 0x000fe20000f21e72 */
[----:B-1----:R-:W-:Y:S01]  /*1bc0*/  PRMT R9, RZ, 0x7610, R9 ;  /* 0x00007610ff097816 */ /* 0x002fe20000000009 */
[----:B------:R1:W-:Y:S04]  /*1bd0*/  STS.U16 [R23+0xc0], R27 ;  /* 0x0000c01b17007388 */ /* 0x0003e80000000400 */
[----:B------:R1:W-:Y:S04]  /*1be0*/  STS.U16 [R23+0x100], R14 ;  /* 0x0001000e17007388 */ /* 0x0003e80000000400 */
[----:B------:R1:W-:Y:S04]  /*1bf0*/  STS.U16 [R23+0x140], R17 ;  /* 0x0001401117007388 */ /* 0x0003e80000000400 */
[----:B------:R1:W-:Y:S04]  /*1c00*/  STS.U16 [R23+0x180], R13 ;  /* 0x0001800d17007388 */ /* 0x0003e80000000400 */
[----:B------:R1:W-:Y:S04]  /*1c10*/  STS.U16 [R23+0x40], R16 ;  /* 0x0000401017007388 */ /* 0x0003e80000000400 */
[----:B------:R1:W-:Y:S01]  /*1c20*/  STS.U16 [R23+0x80], R15 ;  /* 0x0000800f17007388 */ /* 0x0003e20000000400 */
[----:B--2---:R-:W-:-:S05]  /*1c30*/  @!P0 F2FP.F16.F32.PACK_AB R9, RZ, R8 ;  /* 0x00000008ff09823e */ /* 0x004fca00000000ff */
[----:B------:R1:W-:Y:S01]  /*1c40*/  STS.U16 [R23+0x1c0], R9 ;  /* 0x0001c00917007388 */ /* 0x0003e20000000400 */
[----:B------:R-:W-:Y:S01]  /*1c50*/  NOP ;  /* 0x0000000000007918 */ /* 0x000fe20000000000 */
[----:B------:R-:W-:Y:S05]  /*1c60*/  BRA.U UP1, `(.L_x_5) ;  /* 0x0000000901ac7547 */ /* 0x000fea000b800000 */
[----:B-1----:R-:W0:Y:S01]  /*1c70*/  LDC.64 R8, c[0x0][0x380] ;  /* 0x0000e000ff087b82 */ /* 0x002e220000000a00 */
[----:B------:R-:W-:Y:S01]  /*1c80*/  UISETP.GE.AND UP0, UPT, UR8, URZ, UPT ;  /* 0x000000ff0800728c */ /* 0x000fe2000bf06270 */
[----:B0-----:R-:W-:-:S08]  /*1c90*/  IMAD.WIDE.U32 R8, R28, 0x4, R8 ;  /* 0x000000041c087825 */ /* 0x001fd000078e0008 */
[----:B------:R-:W-:Y:S05]  /*1ca0*/  BRA.U !UP0, `(.L_x_6) ;  /* 0x0000000108bc7547 */ /* 0x000fea000b800000 */
[----:B------:R-:W-:Y:S02]  /*1cb0*/  LOP3.LUT R11, R22, 0x50, RZ, 0xc0, !PT ;  /* 0x00000050160b7812 */ /* 0x000fe400078ec0ff */
[----:B------:R-:W-:Y:S02]  /*1cc0*/  LOP3.LUT R13, R12, 0x30, RZ, 0xc0, !PT ;  /* 0x000000300c0d7812 */ /* 0x000fe400078ec0ff */
[--C-:B------:R-:W-:Y:S02]  /*1cd0*/  LOP3.LUT R11, R11, 0xf, R10.reuse, 0xf8, !PT ;  /* 0x0000000f0b0b7812 */ /* 0x100fe400078ef80a */
[----:B------:R-:W-:-:S03]  /*1ce0*/  LOP3.LUT R13, R13, 0xf, R10, 0xf8, !PT ;  /* 0x0000000f0d0d7812 */ /* 0x000fc600078ef80a */
[----:B------:R-:W-:-:S04]  /*1cf0*/  IMAD.WIDE.U32 R16, R11, 0x4, R8 ;  /* 0x000000040b107825 */ /* 0x000fc800078e0008 */
[--C-:B------:R-:W-:Y:S02]  /*1d00*/  IMAD.WIDE.U32 R12, R13, 0x4, R8.reuse ;  /* 0x000000040d0c7825 */ /* 0x100fe400078e0008 */
[----:B------:R-:W2:Y:S01]  /*1d10*/  LDG.E R16, desc[UR12][R16.64] ;  /* 0x0000000c10107981 */ /* 0x000ea2000c1e1900 */
[----:B------:R-:W-:Y:S01]  /*1d20*/  LOP3.LUT R11, R21, 0x90, RZ, 0xc0, !PT ;  /* 0x00000090150b7812 */ /* 0x000fe200078ec0ff */
[----:B------:R-:W-:Y:S02]  /*1d30*/  IMAD.WIDE.U32 R14, R26, 0x4, R8 ;  /* 0x000000041a0e7825 */ /* 0x000fe400078e0008 */
[----:B------:R-:W3:Y:S01]  /*1d40*/  LDG.E R12, desc[UR12][R12.64] ;  /* 0x0000000c0c0c7981 */ /* 0x000ee2000c1e1900 */
[----:B------:R-:W-:-:S03]  /*1d50*/  LOP3.LUT R11, R11, 0xf, R10, 0xf8, !PT ;  /* 0x0000000f0b0b7812 */ /* 0x000fc600078ef80a */
[----:B------:R-:W4:Y:S02]  /*1d60*/  LDG.E R14, desc[UR12][R14.64] ;  /* 0x0000000c0e0e7981 */ /* 0x000f24000c1e1900 */
[----:B------:R-:W-:-:S05]  /*1d70*/  IMAD.WIDE.U32 R10, R11, 0x4, R8 ;  /* 0x000000040b0a7825 */ /* 0x000fca00078e0008 */
[----:B------:R0:W5:Y:S02]  /*1d80*/  LDG.E R13, desc[UR12][R10.64] ;  /* 0x0000000c0a0d7981 */ /* 0x000164000c1e1900 */
[----:B0-----:R-:W-:-:S05]  /*1d90*/  IMAD.WIDE.U32 R10, R0, 0x4, R8 ;  /* 0x00000004000a7825 */ /* 0x001fca00078e0008 */
[----:B------:R0:W5:Y:S02]  /*1da0*/  LDG.E R27, desc[UR12][R10.64] ;  /* 0x0000000c0a1b7981 */ /* 0x000164000c1e1900 */
[----:B0-----:R-:W-:-:S05]  /*1db0*/  IMAD.WIDE.U32 R10, R2, 0x4, R8 ;  /* 0x00000004020a7825 */ /* 0x001fca00078e0008 */
[----:B------:R-:W5:Y:S01]  /*1dc0*/  LDG.E R29, desc[UR12][R10.64] ;  /* 0x0000000c0a1d7981 */ /* 0x000f62000c1e1900 */
[----:B--2---:R-:W-:Y:S01]  /*1dd0*/  F2FP.F16.F32.PACK_AB R15, RZ, R16 ;  /* 0x00000010ff0f723e */ /* 0x004fe200000000ff */
[----:B------:R-:W-:-:S04]  /*1de0*/  IMAD.WIDE.U32 R16, R5, 0x4, R8 ;  /* 0x0000000405107825 */ /* 0x000fc800078e0008 */
[----:B------:R-:W-:Y:S02]  /*1df0*/  IMAD.WIDE.U32 R8, R3, 0x4, R8 ;  /* 0x0000000403087825 */ /* 0x000fe400078e0008 */
[----:B------:R-:W2:Y:S04]  /*1e00*/  LDG.E R16, desc[UR12][R16.64] ;  /* 0x0000000c10107981 */ /* 0x000ea8000c1e1900 */
[----:B------:R-:W2:Y:S01]  /*1e10*/  LDG.E R8, desc[UR12][R8.64] ;  /* 0x0000000c08087981 */ /* 0x000ea2000c1e1900 */
[----:B---3--:R-:W-:Y:S02]  /*1e20*/  F2FP.F16.F32.PACK_AB R12, RZ, R12 ;  /* 0x0000000cff0c723e */ /* 0x008fe400000000ff */
[----:B----4-:R-:W-:Y:S02]  /*1e30*/  F2FP.F16.F32.PACK_AB R14, RZ, R14 ;  /* 0x0000000eff0e723e */ /* 0x010fe400000000ff */
[----:B-----5:R-:W-:Y:S01]  /*1e40*/  F2FP.F16.F32.PACK_AB R13, RZ, R13 ;  /* 0x0000000dff0d723e */ /* 0x020fe200000000ff */
[----:B------:R1:W-:Y:S04]  /*1e50*/  STS.U16 [R7+0x40], R12 ;  /* 0x0000400c07007388 */ /* 0x0003e80000000400 */
[----:B------:R1:W-:Y:S04]  /*1e60*/  STS.U16 [R7+0x80], R15 ;  /* 0x0000800f07007388 */ /* 0x0003e80000000400 */
[----:B------:R1:W-:Y:S01]  /*1e70*/  STS.U16 [R7+0x100], R13 ;  /* 0x0001000d07007388 */ /* 0x0003e20000000400 */
[----:B------:R-:W-:-:S03]  /*1e80*/  F2FP.F16.F32.PACK_AB R27, RZ, R27 ;  /* 0x0000001bff1b723e */ /* 0x000fc600000000ff */
[----:B------:R1:W-:Y:S04]  /*1e90*/  STS.U16 [R7], R14 ;  /* 0x0000000e07007388 */ /* 0x0003e80000000400 */
[----:B------:R1:W-:Y:S04]  /*1ea0*/  STS.U16 [R7+0x140], R27 ;  /* 0x0001401b07007388 */ /* 0x0003e80000000400 */
[----:B------:R1:W-:Y:S01]  /*1eb0*/  STS.U16 [R7+0x200], RZ ;  /* 0x000200ff07007388 */ /* 0x0003e20000000400 */
[----:B------:R-:W-:-:S03]  /*1ec0*/  F2FP.F16.F32.PACK_AB R29, RZ, R29 ;  /* 0x0000001dff1d723e */ /* 0x000fc600000000ff */
[----:B------:R1:W-:Y:S04]  /*1ed0*/  STS.U16 [R7+0x240], RZ ;  /* 0x000240ff07007388 */ /* 0x0003e80000000400 */
[----:B------:R1:W-:Y:S04]  /*1ee0*/  STS.U16 [R7+0x180], R29 ;  /* 0x0001801d07007388 */ /* 0x0003e80000000400 */
[----:B------:R1:W-:Y:S04]  /*1ef0*/  STS.U16 [R7+0x280], RZ ;  /* 0x000280ff07007388 */ /* 0x0003e80000000400 */
[----:B------:R1:W-:Y:S04]  /*1f00*/  STS.U16 [R7+0x2c0], RZ ;  /* 0x0002c0ff07007388 */ /* 0x0003e80000000400 */
[----:B------:R1:W-:Y:S04]  /*1f10*/  STS.U16 [R7+0x300], RZ ;  /* 0x000300ff07007388 */ /* 0x0003e80000000400 */
[----:B------:R1:W-:Y:S04]  /*1f20*/  STS.U16 [R7+0x340], RZ ;  /* 0x000340ff07007388 */ /* 0x0003e80000000400 */
[----:B------:R1:W-:Y:S04]  /*1f30*/  STS.U16 [R7+0x380], RZ ;  /* 0x000380ff07007388 */ /* 0x0003e80000000400 */
[----:B------:R1:W-:Y:S01]  /*1f40*/  STS.U16 [R7+0x3c0], RZ ;  /* 0x0003c0ff07007388 */ /* 0x0003e20000000400 */
[----:B--2---:R-:W-:-:S02]  /*1f50*/  F2FP.F16.F32.PACK_AB R16, RZ, R16 ;  /* 0x00000010ff10723e */ /* 0x004fc400000000ff */
[----:B------:R-:W-:-:S03]  /*1f60*/  F2FP.F16.F32.PACK_AB R8, RZ, R8 ;  /* 0x00000008ff08723e */ /* 0x000fc600000000ff */
[----:B------:R1:W-:Y:S04]  /*1f70*/  STS.U16 [R7+0xc0], R16 ;  /* 0x0000c01007007388 */ /* 0x0003e80000000400 */
[----:B------:R1:W-:Y:S01]  /*1f80*/  STS.U16 [R7+0x1c0], R8 ;  /* 0x0001c00807007388 */ /* 0x0003e20000000400 */
[----:B------:R-:W-:Y:S05]  /*1f90*/  BRA `(.L_x_7) ;  /* 0x0000000000c47947 */ /* 0x000fea0003800000 */
.L_x_6:
[----:B------:R-:W-:-:S05]  /*1fa0*/  IMAD.SHL.U32 R17, R11, 0x10, RZ ;  /* 0x000000100b117824 */ /* 0x000fca00078e00ff */
[-C--:B------:R-:W-:Y:S02]  /*1fb0*/  LEA.HI R11, R12, R17.reuse, RZ, 0x1c ;  /* 0x000000110c0b7211 */ /* 0x080fe400078fe0ff */
[----:B------:R-:W-:-:S03]  /*1fc0*/  LEA.HI R13, R19, R17, RZ, 0x1c ;  /* 0x00000011130d7211 */ /* 0x000fc600078fe0ff */
[----:B------:R-:W-:-:S05]  /*1fd0*/  IMAD.WIDE.U32 R10, R11, 0x4, R8 ;  /* 0x000000040b0a7825 */ /* 0x000fca00078e0008 */
[----:B------:R0:W2:Y:S01]  /*1fe0*/  LDG.E R14, desc[UR12][R10.64] ;  /* 0x0000000c0a0e7981 */ /* 0x0000a2000c1e1900 */
[-C--:B------:R-:W-:Y:S02]  /*1ff0*/  LEA.HI R15, R20, R17.reuse, RZ, 0x1c ;  /* 0x00000011140f7211 */ /* 0x080fe400078fe0ff */
[----:B------:R-:W-:Y:S01]  /*2000*/  LEA.HI R27, R21, R17, RZ, 0x1c ;  /* 0x00000011151b7211 */ /* 0x000fe200078fe0ff */
[----:B0-----:R-:W-:-:S04]  /*2010*/  IMAD.WIDE.U32 R10, R13, 0x4, R8 ;  /* 0x000000040d0a7825 */ /* 0x001fc800078e0008 */
[--C-:B------:R-:W-:Y:S02]  /*2020*/  IMAD.WIDE.U32 R12, R15, 0x4, R8.reuse ;  /* 0x000000040f0c7825 */ /* 0x100fe400078e0008 */
[----:B------:R-:W3:Y:S04]  /*2030*/  LDG.E R15, desc[UR12][R10.64] ;  /* 0x0000000c0a0f7981 */ /* 0x000ee8000c1e1900 */
[----:B------:R0:W4:Y:S01]  /*2040*/  LDG.E R16, desc[UR12][R12.64] ;  /* 0x0000000c0c107981 */ /* 0x000122000c1e1900 */
[-C--:B------:R-:W-:Y:S01]  /*2050*/  LEA.HI R29, R26, R17.reuse, RZ, 0x1c ;  /* 0x000000111a1d7211 */ /* 0x080fe200078fe0ff */
[----:B0-----:R-:W-:Y:S01]  /*2060*/  IMAD.WIDE.U32 R12, R27, 0x4, R8 ;  /* 0x000000041b0c7825 */ /* 0x001fe200078e0008 */
[----:B------:R-:W-:-:S05]  /*2070*/  LEA.HI R27, R22, R17, RZ, 0x1c ;  /* 0x00000011161b7211 */ /* 0x000fca00078fe0ff */
[----:B------:R-:W5:Y:S01]  /*2080*/  LDG.E R12, desc[UR12][R12.64] ;  /* 0x0000000c0c0c7981 */ /* 0x000f62000c1e1900 */
[----:B--2---:R-:W-:-:S04]  /*2090*/  F2FP.F16.F32.PACK_AB R14, RZ, R14 ;  /* 0x0000000eff0e723e */ /* 0x004fc800000000ff */
[----:B------:R-:W-:-:S05]  /*20a0*/  PRMT R11, R14, 0x7610, R11 ;  /* 0x000076100e0b7816 */ /* 0x000fca000000000b */
[----:B------:R0:W-:Y:S01]  /*20b0*/  STS.U16 [R7+0x40], R11 ;  /* 0x0000400b07007388 */ /* 0x0001e20000000400 */
[----:B---3--:R-:W-:Y:S01]  /*20c0*/  F2FP.F16.F32.PACK_AB R15, RZ, R15 ;  /* 0x0000000fff0f723e */ /* 0x008fe200000000ff */
[----:B0-----:R-:W-:Y:S01]  /*20d0*/  IMAD.WIDE.U32 R10, R6, 0x4, R8 ;  /* 0x00000004060a7825 */ /* 0x001fe200078e0008 */
[----:B----4-:R-:W-:-:S04]  /*20e0*/  F2FP.F16.F32.PACK_AB R16, RZ, R16 ;  /* 0x00000010ff10723e */ /* 0x010fc800000000ff */
[----:B------:R0:W2:Y:S02]  /*20f0*/  LDG.E R14, desc[UR12][R10.64] ;  /* 0x0000000c0a0e7981 */ /* 0x0000a4000c1e1900 */
[----:B0-----:R-:W-:Y:S01]  /*2100*/  IMAD.WIDE.U32 R10, R27, 0x4, R8 ;  /* 0x000000041b0a7825 */ /* 0x001fe200078e0008 */
[----:B------:R-:W-:-:S04]  /*2110*/  LEA.HI R27, R18, R17, RZ, 0x1c ;  /* 0x00000011121b7211 */ /* 0x000fc800078fe0ff */
[----:B------:R0:W3:Y:S02]  /*2120*/  LDG.E R17, desc[UR12][R10.64] ;  /* 0x0000000c0a117981 */ /* 0x0000e4000c1e1900 */
[----:B0-----:R-:W-:-:S04]  /*2130*/  IMAD.WIDE.U32 R10, R29, 0x4, R8 ;  /* 0x000000041d0a7825 */ /* 0x001fc800078e0008 */
[----:B------:R-:W-:Y:S02]  /*2140*/  IMAD.WIDE.U32 R8, R27, 0x4, R8 ;  /* 0x000000041b087825 */ /* 0x000fe400078e0008 */
[----:B------:R-:W4:Y:S04]  /*2150*/  LDG.E R27, desc[UR12][R10.64] ;  /* 0x0000000c0a1b7981 */ /* 0x000f28000c1e1900 */
[----:B------:R-:W4:Y:S01]  /*2160*/  LDG.E R8, desc[UR12][R8.64] ;  /* 0x0000000c08087981 */ /* 0x000f22000c1e1900 */
[----:B-----5:R-:W-:-:S03]  /*2170*/  F2FP.F16.F32.PACK_AB R12, RZ, R12 ;  /* 0x0000000cff0c723e */ /* 0x020fc600000000ff */
[----:B------:R0:W-:Y:S04]  /*2180*/  STS.U16 [R7+0x180], R15 ;  /* 0x0001800f07007388 */ /* 0x0001e80000000400 */
[----:B------:R0:W-:Y:S04]  /*2190*/  STS.U16 [R7+0x140], R16 ;  /* 0x0001401007007388 */ /* 0x0001e80000000400 */
[----:B------:R0:W-:Y:S04]  /*21a0*/  STS.U16 [R7+0x100], R12 ;  /* 0x0001000c07007388 */ /* 0x0001e80000000400 */
        /* <DEDUP_REMOVED lines=8> */
[----:B--2---:R-:W-:-:S05]  /*2230*/  F2FP.F16.F32.PACK_AB R14, RZ, R14 ;  /* 0x0000000eff0e723e */ /* 0x004fca00000000ff */
[----:B------:R0:W-:Y:S01]  /*2240*/  STS.U16 [R7+0xc0], R14 ;  /* 0x0000c00e07007388 */ /* 0x0001e20000000400 */
[----:B---3--:R-:W-:-:S05]  /*2250*/  F2FP.F16.F32.PACK_AB R17, RZ, R17 ;  /* 0x00000011ff11723e */ /* 0x008fca00000000ff */
[----:B------:R0:W-:Y:S01]  /*2260*/  STS.U16 [R7+0x80], R17 ;  /* 0x0000801107007388 */ /* 0x0001e20000000400 */
[----:B----4-:R-:W-:Y:S02]  /*2270*/  F2FP.F16.F32.PACK_AB R27, RZ, R27 ;  /* 0x0000001bff1b723e */ /* 0x010fe400000000ff */
[----:B------:R-:W-:-:S03]  /*2280*/  F2FP.F16.F32.PACK_AB R9, RZ, R8 ;  /* 0x00000008ff09723e */ /* 0x000fc600000000ff */
[----:B------:R0:W-:Y:S04]  /*2290*/  STS.U16 [R7], R27 ;  /* 0x0000001b07007388 */ /* 0x0001e80000000400 */
[----:B------:R0:W-:Y:S02]  /*22a0*/  STS.U16 [R7+0x1c0], R9 ;  /* 0x0001c00907007388 */ /* 0x0001e40000000400 */
.L_x_7:
[----:B-1----:R-:W0:Y:S01]  /*22b0*/  S2R R8, SR_LANEID ;  /* 0x0000000000087919 */ /* 0x002e220000000000 */
[----:B------:R-:W1:Y:S01]  /*22c0*/  S2UR UR8, SR_CgaCtaId ;  /* 0x00000000000879c3 */ /* 0x000e620000008800 */
[----:B------:R-:W-:Y:S01]  /*22d0*/  UMOV UR7, 0x400 ;  /* 0x0000040000077882 */ /* 0x000fe20000000000 */
[----:B------:R-:W-:Y:S01]  /*22e0*/  NOP ;  /* 0x0000000000007918 */ /* 0x000fe20000000000 */
[----:B------:R-:W-:-:S04]  /*22f0*/  UIADD3 UR9, UPT, UPT, UR7, 0x400, URZ ;  /* 0x0000040007097890 */ /* 0x000fc8000fffe0ff */
[----:B-1----:R-:W-:Y:S02]  /*2300*/  ULEA UR9, UR8, UR9, 0x18 ;  /* 0x0000000908097291 */ /* 0x002fe4000f8ec0ff */
[----:B------:R-:W-:Y:S02]  /*2310*/  ULEA UR18, UR8, UR7, 0x18 ;  /* 0x0000000708127291 */ /* 0x000fe4000f8ec0ff */
[----:B------:R-:W-:Y:S01]  /*2320*/  UIADD3 UR7, UPT, UPT, UR7, 0x600, URZ ;  /* 0x0000060007077890 */ /* 0x000fe2000fffe0ff */
[----:B0-----:R-:W-:-:S03]  /*2330*/  SHF.R.U32.HI R9, RZ, 0x3, R8 ;  /* 0x00000003ff097819 */ /* 0x001fc60000011608 */
[----:B------:R-:W-:Y:S01]  /*2340*/  ULEA UR7, UR8, UR7, 0x18 ;  /* 0x0000000708077291 */ /* 0x000fe2000f8ec0ff */
        /* <DEDUP_REMOVED lines=16> */
[----:B------:R-:W-:-:S04]  /*2450*/  LEA R29, R9, UR18, 0x1 ;  /* 0x00000012091d7c11 */ /* 0x000fc8000f8e08ff */
[----:B------:R-:W-:Y:S04]  /*2460*/  LDSM.16.M88.2 R16, [R16] ;  /* 0x000000001010783b */ /* 0x000fe80000000100 */
[----:B------:R-:W0:Y:S04]  /*2470*/  LDSM.16.M88.4 R12, [R29] ;  /* 0x000000001d0c783b */ /* 0x000e280000000200 */
[----:B------:R1:W2:Y:S02]  /*2480*/  LDSM.16.M88.4 R8, [R29+0x200] ;  /* 0x000200001d08783b */ /* 0x0002a40000000200 */
[----:B-1----:R-:W-:Y:S01]  /*2490*/  LEA R29, R27, UR7, 0x3 ;  /* 0x000000071b1d7c11 */ /* 0x002fe2000f8e18ff */
[-C--:B0-----:R-:W-:Y:S08]  /*24a0*/  HMMA.16816.F32 R12, R12, R16.reuse, RZ ;  /* 0x000000100c0c723c */ /* 0x081ff000000018ff */
[----:B--2---:R-:W-:Y:S11]  /*24b0*/  HMMA.16816.F32 R8, R8, R16, RZ ;  /* 0x000000100808723c */ /* 0x004ff600000018ff */
[----:B------:R-:W-:Y:S04]  /*24c0*/  STS.64 [R29], R12 ;  /* 0x0000000c1d007388 */ /* 0x000fe80000000a00 */
[----:B------:R-:W-:Y:S04]  /*24d0*/  STS.64 [R29+0x200], R14 ;  /* 0x0002000e1d007388 */ /* 0x000fe80000000a00 */
[----:B------:R-:W-:Y:S04]  /*24e0*/  STS.64 [R29+0x400], R8 ;  /* 0x000400081d007388 */ /* 0x000fe80000000a00 */
[----:B------:R-:W-:Y:S01]  /*24f0*/  STS.64 [R29+0x600], R10 ;  /* 0x0006000a1d007388 */ /* 0x000fe20000000a00 */
[----:B------:R-:W-:-:S03]  /*2500*/  NOP ;  /* 0x0000000000007918 */ /* 0x000fc60000000000 */
[----:B------:R-:W-:Y:S04]  /*2510*/  LDS R16, [R4] ;  /* 0x0000000004107984 */ /* 0x000fe80000000800 */
[----:B------:R-:W0:Y:S04]  /*2520*/  LDS R17, [R25] ;  /* 0x0000000019117984 */ /* 0x000e280000000800 */
[----:B------:R-:W-:Y:S04]  /*2530*/  LDS R27, [R25+0x4] ;  /* 0x00000400191b7984 */ /* 0x000fe80000000800 */
[----:B------:R-:W-:Y:S04]  /*2540*/  LDS R13, [R25+0x8] ;  /* 0x00000800190d7984 */ /* 0x000fe80000000800 */
[----:B------:R-:W-:Y:S04]  /*2550*/  LDS R10, [R25+0xc] ;  /* 0x00000c00190a7984 */ /* 0x000fe80000000800 */
[----:B------:R-:W-:Y:S01]  /*2560*/  LDS R14, [R25+0x10] ;  /* 0x00001000190e7984 */ /* 0x000fe20000000800 */
[----:B0-----:R-:W-:-:S05]  /*2570*/  FADD R16, R16, R17 ;  /* 0x0000001110107221 */ /* 0x001fca0000000000 */
[----:B------:R-:W-:Y:S04]  /*2580*/  STS [R25], R16 ;  /* 0x0000001019007388 */ /* 0x000fe80000000800 */
[----:B------:R-:W0:Y:S02]  /*2590*/  LDS R17, [R4+0x4] ;  /* 0x0000040004117984 */ /* 0x000e240000000800 */
[----:B0-----:R-:W-:-:S05]  /*25a0*/  FADD R12, R17, R27 ;  /* 0x0000001b110c7221 */ /* 0x001fca0000000000 */
[----:B------:R-:W-:Y:S04]  /*25b0*/  STS [R25+0x4], R12 ;  /* 0x0000040c19007388 */ /* 0x000fe80000000800 */
[----:B------:R-:W0:Y:S04]  /*25c0*/  LDS R8, [R4+0x8] ;  /* 0x0000080004087984 */ /* 0x000e280000000800 */
[----:B------:R-:W-:Y:S01]  /*25d0*/  LDS R12, [R25+0x14] ;  /* 0x00001400190c7984 */ /* 0x000fe20000000800 */
[----:B0-----:R-:W-:-:S05]  /*25e0*/  FADD R8, R8, R13 ;  /* 0x0000000d08087221 */ /* 0x001fca0000000000 */
[----:B------:R-:W-:Y:S04]  /*25f0*/  STS [R25+0x8], R8 ;  /* 0x0000080819007388 */ /* 0x000fe80000000800 */
        /* <DEDUP_REMOVED lines=8> */
[----:B0-----:R-:W-:Y:S02]  /*2680*/  FADD R12, R9, R12 ;  /* 0x0000000c090c7221 */ /* 0x001fe40000000000 */
[----:B------:R-:W-:Y:S04]  /*2690*/  LDS R9, [R25+0x18] ;  /* 0x0000180019097984 */ /* 0x000fe80000000800 */
[----:B------:R-:W-:Y:S04]  /*26a0*/  STS [R25+0x14], R12 ;  /* 0x0000140c19007388 */ /* 0x000fe80000000800 */
[----:B------:R-:W0:Y:S02]  /*26b0*/  LDS R8, [R4+0x18] ;  /* 0x0000180004087984 */ /* 0x000e240000000800 */
[----:B0-----:R-:W-:-:S05]  /*26c0*/  FADD R8, R8, R9 ;  /* 0x0000000908087221 */ /* 0x001fca0000000000 */
[----:B------:R-:W-:Y:S04]  /*26d0*/  STS [R25+0x18], R8 ;  /* 0x0000180819007388 */ /* 0x000fe80000000800 */
[----:B------:R-:W0:Y:S02]  /*26e0*/  LDS R9, [R4+0x1c] ;  /* 0x00001c0004097984 */ /* 0x000e240000000800 */
[----:B0-----:R-:W-:-:S05]  /*26f0*/  FADD R10, R9, R10 ;  /* 0x0000000a090a7221 */ /* 0x001fca0000000000 */
[----:B------:R4:W-:Y:S01]  /*2700*/  STS [R25+0x1c], R10 ;  /* 0x00001c0a19007388 */ /* 0x0009e20000000800 */
[----:B------:R-:W-:Y:S01]  /*2710*/  NOP ;  /* 0x0000000000007918 */ /* 0x000fe20000000000 */
.L_x_5:
[----:B------:R-:W-:Y:S01]  /*2720*/  UIADD3 UR5, UP0, UPT, UR5, 0x4, URZ ;  /* 0x0000000405057890 */ /* 0x000fe2000ff1e0ff */
[----:B------:R-:W-:-:S03]  /*2730*/  VIADD R28, R28, 0x100 ;  /* 0x000001001c1c7836 */ /* 0x000fc60000000000 */
[----:B------:R-:W-:Y:S01]  /*2740*/  UIADD3.X UR6, UPT, UPT, URZ, UR6, URZ, UP0, !UPT ;  /* 0x00000006ff067290 */ /* 0x000fe200087fe4ff */
[----:B------:R-:W-:Y:S11]  /*2750*/  BRA.U UP2, `(.L_x_8) ;  /* 0xffffffed02a47547 */ /* 0x000ff6000b83ffff */
.L_x_1:
[----:B------:R-:W5:Y:S01]  /*2760*/  LDC R0, c[0x0][0x3b0] ;  /* 0x0000ec00ff007b82 */ /* 0x000f620000000800 */
[----:B------:R-:W-:Y:S01]  /*2770*/  IMAD.U32 R3, RZ, RZ, UR15 ;  /* 0x0000000fff037e24 */ /* 0x000fe2000f8e00ff */
[----:B------:R-:W-:Y:S03]  /*2780*/  BSSY.RECONVERGENT B0, `(.L_x_9) ;  /* 0x0000013000007945 */ /* 0x000fe60003800200 */
[----:B------:R-:W-:-:S03]  /*2790*/  IMAD R3, R3, 0x20, R26 ;  /* 0x0000002003037824 */ /* 0x000fc600078e021a */
[----:B------:R-:W1:Y:S02]  /*27a0*/  LDC R4, c[0x0][0x3a0] ;  /* 0x0000e800ff047b82 */ /* 0x000e640000000800 */
[----:B-----5:R-:W-:-:S04]  /*27b0*/  ISETP.GE.AND P0, PT, R3, R0, PT ;  /* 0x000000000300720c */ /* 0x020fc80003f06270 */
[C---:B-1----:R-:W-:Y:S02]  /*27c0*/  ISETP.LT.OR P6, PT, R4.reuse, 0x1, P0 ;  /* 0x000000010400780c */ /* 0x042fe400007c1670 */
[C---:B------:R-:W-:Y:S02]  /*27d0*/  ISETP.LT.OR P1, PT, R4.reuse, 0x2, P0 ;  /* 0x000000020400780c */ /* 0x040fe40000721670 */
[C---:B------:R-:W-:Y:S02]  /*27e0*/  ISETP.LT.OR P5, PT, R4.reuse, 0x3, P0 ;  /* 0x000000030400780c */ /* 0x040fe400007a1670 */
[----:B------:R-:W-:Y:S02]  /*27f0*/  P2R R2, PR, RZ, 0x2 ;  /* 0x00000002ff027803 */ /* 0x000fe40000000000 */
[C---:B------:R-:W-:Y:S02]  /*2800*/  ISETP.LT.OR P4, PT, R4.reuse, 0x4, P0 ;  /* 0x000000040400780c */ /* 0x040fe40000781670 */
[----:B------:R-:W-:-:S02]  /*2810*/  ISETP.LT.OR P3, PT, R4, 0x5, P0 ;  /* 0x000000050400780c */ /* 0x000fc40000761670 */
[C---:B------:R-:W-:Y:S02]  /*2820*/  ISETP.LT.OR P2, PT, R4.reuse, 0x6, P0 ;  /* 0x000000060400780c */ /* 0x040fe40000741670 */
[C---:B------:R-:W-:Y:S02]  /*2830*/  ISETP.LT.OR P1, PT, R4.reuse, 0x7, P0 ;  /* 0x000000070400780c */ /* 0x040fe40000721670 */
[----:B------:R-:W-:Y:S01]  /*2840*/  ISETP.LT.OR P0, PT, R4, 0x8, P0 ;  /* 0x000000080400780c */ /* 0x000fe20000701670 */
[----:B------:R-:W-:-:S12]  /*2850*/  @P6 BRA `(.L_x_10) ;  /* 0x0000000000146947 */ /* 0x000fd80003800000 */
[----:B------:R-:W1:Y:S01]  /*2860*/  LDS R9, [R25] ;  /* 0x0000000019097984 */ /* 0x000e620000000800 */
[----:B------:R-:W5:Y:S01]  /*2870*/  LDC.64 R4, c[0x0][0x398] ;  /* 0x0000e600ff047b82 */ /* 0x000f620000000a00 */
[----:B------:R-:W-:-:S04]  /*2880*/  IMAD R7, R0, UR14, R3 ;  /* 0x0000000e00077c24 */ /* 0x000fc8000f8e0203 */
[----:B-----5:R-:W-:-:S05]  /*2890*/  IMAD.WIDE.U32 R4, R7, 0x4, R4 ;  /* 0x0000000407047825 */ /* 0x020fca00078e0004 */
[----:B-1----:R1:W-:Y:S02]  /*28a0*/  REDG.E.ADD.F32.FTZ.RN.STRONG.GPU desc[UR12][R4.64], R9 ;  /* 0x00000009040079a6 */ /* 0x0023e4000c12f30c */
.L_x_10:
[----:B0--3--:R-:W-:Y:S05]  /*28b0*/  BSYNC.RECONVERGENT B0 ;  /* 0x0000000000007941 */ /* 0x009fea0003800200 */
.L_x_9:
[----:B------:R-:W-:Y:S01]  /*28c0*/  ISETP.NE.AND P6, PT, R2, RZ, PT ;  /* 0x000000ff0200720c */ /* 0x000fe20003fc5270 */
[----:B------:R-:W-:-:S12]  /*28d0*/  BSSY.RECONVERGENT B0, `(.L_x_11) ;  /* 0x0000009000007945 */ /* 0x000fd80003800200 */
[----:B------:R-:W-:Y:S05]  /*28e0*/  @P6 BRA `(.L_x_12) ;  /* 0x00000000001c6947 */ /* 0x000fea0003800000 */
[----:B-1----:R-:W0:Y:S01]  /*28f0*/  LDS R9, [R25+0x4] ;  /* 0x0000040019097984 */ /* 0x002e220000000800 */
[----:B------:R-:W1:Y:S01]  /*2900*/  LDCU UR4, c[0x0][0x3a4] ;  /* 0x00007480ff0477ac */ /* 0x000e620008000800 */
[----:B------:R-:W3:Y:S01]  /*2910*/  LDC.64 R4, c[0x0][0x398] ;  /* 0x0000e600ff047b82 */ /* 0x000ee20000000a00 */
[----:B-1----:R-:W-:-:S06]  /*2920*/  UIADD3 UR4, UPT, UPT, UR14, UR4, URZ ;  /* 0x000000040e047290 */ /* 0x002fcc000fffe0ff */
[----:B------:R-:W-:-:S04]  /*2930*/  IMAD R7, R0, UR4, R3 ;  /* 0x0000000400077c24 */ /* 0x000fc8000f8e0203 */
[----:B---3--:R-:W-:-:S05]  /*2940*/  IMAD.WIDE.U32 R4, R7, 0x4, R4 ;  /* 0x0000000407047825 */ /* 0x008fca00078e0004 */
[----:B0-----:R0:W-:Y:S02]  /*2950*/  REDG.E.ADD.F32.FTZ.RN.STRONG.GPU desc[UR12][R4.64], R9 ;  /* 0x00000009040079a6 */ /* 0x0011e4000c12f30c */
.L_x_12:
[----:B------:R-:W-:Y:S05]  /*2960*/  BSYNC.RECONVERGENT B0 ;  /* 0x0000000000007941 */ /* 0x000fea0003800200 */
.L_x_11:
[----:B------:R-:W-:Y:S04]  /*2970*/  BSSY.RECONVERGENT B0, `(.L_x_13) ;  /* 0x0000009000007945 */ /* 0x000fe80003800200 */
[----:B------:R-:W-:Y:S05]  /*2980*/  @P5 BRA `(.L_x_14) ;  /* 0x00000000001c5947 */ /* 0x000fea0003800000 */
[----:B01----:R-:W0:Y:S01]  /*2990*/  LDS R9, [R25+0x8] ;  /* 0x0000080019097984 */ /* 0x003e220000000800 */
[----:B------:R-:W1:Y:S01]  /*29a0*/  LDCU UR4, c[0x0][0x3a4] ;  /* 0x00007480ff0477ac */ /* 0x000e620008000800 */
[----:B------:R-:W3:Y:S01]  /*29b0*/  LDC.64 R4, c[0x0][0x398] ;  /* 0x0000e600ff047b82 */ /* 0x000ee20000000a00 */
[----:B-1----:R-:W-:-:S06]  /*29c0*/  ULEA UR4, UR4, UR14, 0x1 ;  /* 0x0000000e04047291 */ /* 0x002fcc000f8e08ff */
[----:B------:R-:W-:-:S04]  /*29d0*/  IMAD R7, R0, UR4, R3 ;  /* 0x0000000400077c24 */ /* 0x000fc8000f8e0203 */
[----:B---3--:R-:W-:-:S05]  /*29e0*/  IMAD.WIDE.U32 R4, R7, 0x4, R4 ;  /* 0x0000000407047825 */ /* 0x008fca00078e0004 */
[----:B0-----:R3:W-:Y:S02]  /*29f0*/  REDG.E.ADD.F32.FTZ.RN.STRONG.GPU desc[UR12][R4.64], R9 ;  /* 0x00000009040079a6 */ /* 0x0017e4000c12f30c */
.L_x_14:
[----:B------:R-:W-:Y:S05]  /*2a00*/  BSYNC.RECONVERGENT B0 ;  /* 0x0000000000007941 */ /* 0x000fea0003800200 */
.L_x_13:
[----:B------:R-:W-:Y:S04]  /*2a10*/  BSSY.RECONVERGENT B0, `(.L_x_15) ;  /* 0x0000009000007945 */ /* 0x000fe80003800200 */
[----:B------:R-:W-:Y:S05]  /*2a20*/  @P4 BRA `(.L_x_16) ;  /* 0x00000000001c4947 */ /* 0x000fea0003800000 */
[----:B01-3--:R-:W0:Y:S01]  /*2a30*/  LDS R9, [R25+0xc] ;  /* 0x00000c0019097984 */ /* 0x00be220000000800 */
[----:B------:R-:W1:Y:S01]  /*2a40*/  LDCU UR4, c[0x0][0x3a4] ;  /* 0x00007480ff0477ac */ /* 0x000e620008000800 */
[----:B------:R-:W3:Y:S01]  /*2a50*/  LDC.64 R4, c[0x0][0x398] ;  /* 0x0000e600ff047b82 */ /* 0x000ee20000000a00 */
[----:B-1----:R-:W-:-:S06]  /*2a60*/  UIMAD UR4, UR4, 0x3, UR14 ;  /* 0x00000003040478a4 */ /* 0x002fcc000f8e020e */
[----:B------:R-:W-:-:S04]  /*2a70*/  IMAD R7, R0, UR4, R3 ;  /* 0x0000000400077c24 */ /* 0x000fc8000f8e0203 */
[----:B---3--:R-:W-:-:S05]  /*2a80*/  IMAD.WIDE.U32 R4, R7, 0x4, R4 ;  /* 0x0000000407047825 */ /* 0x008fca00078e0004 */
[----:B0-----:R0:W-:Y:S02]  /*2a90*/  REDG.E.ADD.F32.FTZ.RN.STRONG.GPU desc[UR12][R4.64], R9 ;  /* 0x00000009040079a6 */ /* 0x0011e4000c12f30c */
.L_x_16:
[----:B------:R-:W-:Y:S05]  /*2aa0*/  BSYNC.RECONVERGENT B0 ;  /* 0x0000000000007941 */ /* 0x000fea0003800200 */
.L_x_15:
[----:B------:R-:W-:Y:S04]  /*2ab0*/  BSSY.RECONVERGENT B0, `(.L_x_17) ;  /* 0x0000009000007945 */ /* 0x000fe80003800200 */
[----:B------:R-:W-:Y:S05]  /*2ac0*/  @P3 BRA `(.L_x_18) ;  /* 0x00000000001c3947 */ /* 0x000fea0003800000 */
[----:B01-3--:R-:W0:Y:S01]  /*2ad0*/  LDS R9, [R25+0x10] ;  /* 0x0000100019097984 */ /* 0x00be220000000800 */
[----:B------:R-:W1:Y:S01]  /*2ae0*/  LDCU UR4, c[0x0][0x3a4] ;  /* 0x00007480ff0477ac */ /* 0x000e620008000800 */
[----:B------:R-:W3:Y:S01]  /*2af0*/  LDC.64 R4, c[0x0][0x398] ;  /* 0x0000e600ff047b82 */ /* 0x000ee20000000a00 */
[----:B-1----:R-:W-:-:S06]  /*2b00*/  ULEA UR4, UR4, UR14, 0x2 ;  /* 0x0000000e04047291 */ /* 0x002fcc000f8e10ff */
[----:B------:R-:W-:-:S04]  /*2b10*/  IMAD R7, R0, UR4, R3 ;  /* 0x0000000400077c24 */ /* 0x000fc8000f8e0203 */
[----:B---3--:R-:W-:-:S05]  /*2b20*/  IMAD.WIDE.U32 R4, R7, 0x4, R4 ;  /* 0x0000000407047825 */ /* 0x008fca00078e0004 */
[----:B0-----:R0:W-:Y:S02]  /*2b30*/  REDG.E.ADD.F32.FTZ.RN.STRONG.GPU desc[UR12][R4.64], R9 ;  /* 0x00000009040079a6 */ /* 0x0011e4000c12f30c */
.L_x_18:
[----:B------:R-:W-:Y:S05]  /*2b40*/  BSYNC.RECONVERGENT B0 ;  /* 0x0000000000007941 */ /* 0x000fea0003800200 */
.L_x_17:
        /* <DEDUP_REMOVED lines=9> */
.L_x_20:
[----:B------:R-:W-:Y:S05]  /*2be0*/  BSYNC.RECONVERGENT B0 ;  /* 0x0000000000007941 */ /* 0x000fea0003800200 */
.L_x_19:
        /* <DEDUP_REMOVED lines=9> */
.L_x_22:
[----:B------:R-:W-:Y:S05]  /*2c80*/  BSYNC.RECONVERGENT B0 ;  /* 0x0000000000007941 */ /* 0x000fea0003800200 */
.L_x_21:
[----:B------:R-:W-:Y:S05]  /*2c90*/  @P0 EXIT ;  /* 0x000000000000094d */ /* 0x000fea0003800000 */
[----:B--2-4-:R-:W2:Y:S01]  /*2ca0*/  LDS R25, [R25+0x1c] ;  /* 0x00001c0019197984 */ /* 0x014ea20000000800 */
[----:B------:R-:W4:Y:S01]  /*2cb0*/  LDCU UR4, c[0x0][0x3a4] ;  /* 0x00007480ff0477ac */ /* 0x000f220008000800 */
[----:B01-3--:R-:W0:Y:S01]  /*2cc0*/  LDC.64 R4, c[0x0][0x398] ;  /* 0x0000e600ff047b82 */ /* 0x00be220000000a00 */
[----:B----4-:R-:W-:-:S06]  /*2cd0*/  UIMAD UR4, UR4, 0x7, UR14 ;  /* 0x00000007040478a4 */ /* 0x010fcc000f8e020e */
[----:B------:R-:W-:-:S04]  /*2ce0*/  IMAD R3, R0, UR4, R3 ;  /* 0x0000000400037c24 */ /* 0x000fc8000f8e0203 */
[----:B0-----:R-:W-:-:S05]  /*2cf0*/  IMAD.WIDE.U32 R2, R3, 0x4, R4 ;  /* 0x0000000403027825 */ /* 0x001fca00078e0004 */
[----:B--2---:R-:W-:Y:S01]  /*2d00*/  REDG.E.ADD.F32.FTZ.RN.STRONG.GPU desc[UR12][R2.64], R25 ;  /* 0x00000019020079a6 */ /* 0x004fe2000c12f30c */
[----:B------:R-:W-:Y:S05]  /*2d10*/  EXIT ;  /* 0x000000000000794d */ /* 0x000fea0003800000 */
.L_x_23:
        /* <DEDUP_REMOVED lines=14> */
.L_x_25:


//--------------------- .nv.shared.reserved.0     --------------------------
	.section	.nv.shared.reserved.0,"aw",@nobits
	.weak		__nv_reservedSMEM_offset_0_alias
	.size		__nv_reservedSMEM_offset_0_alias, 0, 64
	.other		__nv_reservedSMEM_offset_0_alias,@"STO_CUDA_RESERVED_SHARED STV_DEFAULT"
__nv_reservedSMEM_offset_0_alias:
	.zero		0
	.zero		64


//--------------------- .nv.shared.batch8_vertical_pair_multiply_wmma --------------------------
	.section	.nv.shared.batch8_vertical_pair_multiply_wmma,"aw",@nobits
	.sectionflags	@""
	.align	4
.nv.shared.batch8_vertical_pair_multiply_wmma:
	.zero		5632


//--------------------- .nv.constant0.batch8_vertical_pair_multiply_wmma_optimized --------------------------
	.section	.nv.constant0.batch8_vertical_pair_multiply_wmma_optimized,"a",@progbits
	.sectionflags	@""
	.align	4
.nv.constant0.batch8_vertical_pair_multiply_wmma_optimized:
	.zero		948


//--------------------- .nv.constant0.batch8_vertical_pair_multiply_wmma --------------------------
	.section	.nv.constant0.batch8_vertical_pair_multiply_wmma,"a",@progbits
	.sectionflags	@""
	.align	4
.nv.constant0.batch8_vertical_pair_multiply_wmma:
	.zero		948


//--------------------- SYMBOLS --------------------------

	.type		.nv.reservedSmem.offset0,@object
	.size		.nv.reservedSmem.offset0,0x4
	.type		.nv.reservedSmem.cap,@object
	.size		.nv.reservedSmem.cap,0x4
